	.target	sm_90a

	.elftype	@"ET_EXEC"


//--------------------- .note.nv.tkinfo           --------------------------
	.section	.note.nv.tkinfo,"",@"SHT_NOTE"
	.sectionflags	@"SHF_NOTE_NV_TKINFO"
	.tkinfo
        /*0018*/ 	.word	0x00000002
        /*0030*/ 	.string	""
        /*0030*/ 	.string	"ptxas"
        /*0030*/ 	.string	"Cuda compilation tools, release 13.0, V13.0.88"
        /*0030*/ 	.string	"Build cuda_13.0.r13.0/compiler.36424714_0"
        /*0030*/ 	.string	"-v  -suppress-debug-info  -lineinfo  -arch sm_90a "



//--------------------- .note.nv.cuinfo           --------------------------
	.section	.note.nv.cuinfo,"",@"SHT_NOTE"
	.sectionflags	@"SHF_NOTE_NV_CUINFO"
        /*0018*/ 	.short	0x0002
        /*001a*/ 	.short	0x005a
        /*001c*/ 	.short	0x0082
	.zero		2


//--------------------- .nv.info                  --------------------------
	.section	.nv.info,"",@"SHT_CUDA_INFO"
	.align	4


	//----- nvinfo : EIATTR_REGCOUNT
	.align		4
        /*0000*/ 	.byte	0x04, 0x2f
        /*0002*/ 	.short	(.L_1 - .L_0)
	.align		4
.L_0:
        /*0004*/ 	.word	index@(gluon_mma)
        /*0008*/ 	.word	0x000000ff


	//----- nvinfo : EIATTR_FRAME_SIZE
	.align		4
.L_1:
        /*000c*/ 	.byte	0x04, 0x11
        /*000e*/ 	.short	(.L_3 - .L_2)
	.align		4
.L_2:
        /*0010*/ 	.word	index@(gluon_mma)
        /*0014*/ 	.word	0x00000000


	//----- nvinfo : EIATTR_MIN_STACK_SIZE
	.align		4
.L_3:
        /*0018*/ 	.byte	0x04, 0x12
        /*001a*/ 	.short	(.L_5 - .L_4)
	.align		4
.L_4:
        /*001c*/ 	.word	index@(gluon_mma)
        /*0020*/ 	.word	0x00000000
.L_5:


//--------------------- .nv.compat                --------------------------
	.section	.nv.compat,"",@"SHT_CUDA_COMPAT_INFO"
	.align	4
        /*0000*/ 	.byte	0x02, 0x09, 0x01, 0x00, 0x02, 0x02, 0x04, 0x00, 0x02, 0x05, 0x05, 0x00, 0x03, 0x07, 0x01, 0x01
        /*0010*/ 	.byte	0x02, 0x03, 0x00, 0x00, 0x02, 0x06, 0x01, 0x00, 0x04, 0x0b, 0x08, 0x00, 0x00, 0x00, 0x00, 0x00
        /*0020*/ 	.byte	0x00, 0x00, 0x00, 0x00


//--------------------- .nv.info.gluon_mma        --------------------------
	.section	.nv.info.gluon_mma,"",@"SHT_CUDA_INFO"
	.sectionflags	@""
	.align	4


	//----- nvinfo : EIATTR_CUDA_API_VERSION
	.align		4
        /*0000*/ 	.byte	0x04, 0x37
        /*0002*/ 	.short	(.L_7 - .L_6)
.L_6:
        /*0004*/ 	.word	0x00000082


	//----- nvinfo : EIATTR_KPARAM_INFO
	.align		4
.L_7:
        /*0008*/ 	.byte	0x04, 0x17
        /*000a*/ 	.short	(.L_9 - .L_8)
.L_8:
        /*000c*/ 	.word	0x00000000
        /*0010*/ 	.short	0x0004
        /*0012*/ 	.short	0x0020
        /*0014*/ 	.byte	0x00, 0xf4, 0x21, 0x00


	//----- nvinfo : EIATTR_KPARAM_INFO
	.align		4
.L_9:
        /*0018*/ 	.byte	0x04, 0x17
        /*001a*/ 	.short	(.L_11 - .L_10)
.L_10:
        /*001c*/ 	.word	0x00000000
        /*0020*/ 	.short	0x0003
        /*0022*/ 	.short	0x0018
        /*0024*/ 	.byte	0x00, 0xf4, 0x21, 0x00


	//----- nvinfo : EIATTR_KPARAM_INFO
	.align		4
.L_11:
        /*0028*/ 	.byte	0x04, 0x17
        /*002a*/ 	.short	(.L_13 - .L_12)
.L_12:
        /*002c*/ 	.word	0x00000000
        /*0030*/ 	.short	0x0002
        /*0032*/ 	.short	0x0010
        /*0034*/ 	.byte	0x00, 0xf4, 0x21, 0x00


	//----- nvinfo : EIATTR_KPARAM_INFO
	.align		4
.L_13:
        /*0038*/ 	.byte	0x04, 0x17
        /*003a*/ 	.short	(.L_15 - .L_14)
.L_14:
        /*003c*/ 	.word	0x00000000
        /*0040*/ 	.short	0x0001
        /*0042*/ 	.short	0x0008
        /*0044*/ 	.byte	0x00, 0xf4, 0x21, 0x00


	//----- nvinfo : EIATTR_KPARAM_INFO
	.align		4
.L_15:
        /*0048*/ 	.byte	0x04, 0x17
        /*004a*/ 	.short	(.L_17 - .L_16)
.L_16:
        /*004c*/ 	.word	0x00000000
        /*0050*/ 	.short	0x0000
        /*0052*/ 	.short	0x0000
        /*0054*/ 	.byte	0x00, 0xf4, 0x21, 0x00


	//----- nvinfo : EIATTR_SPARSE_MMA_MASK
	.align		4
.L_17:
        /*0058*/ 	.byte	0x03, 0x50
        /*005a*/ 	.short	0x0000


	//----- nvinfo : EIATTR_MAXREG_COUNT
	.align		4
        /*005c*/ 	.byte	0x03, 0x1b
        /*005e*/ 	.short	0x00ff


	//----- nvinfo : EIATTR_NUM_BARRIERS
	.align		4
        /*0060*/ 	.byte	0x02, 0x4c
        /*0062*/ 	.byte	0x01
	.zero		1


	//----- nvinfo : EIATTR_MERCURY_ISA_VERSION
	.align		4
        /*0064*/ 	.byte	0x03, 0x5f
        /*0066*/ 	.short	0x0101


	//----- nvinfo : EIATTR_EXIT_INSTR_OFFSETS
	.align		4
        /*0068*/ 	.byte	0x04, 0x1c
        /*006a*/ 	.short	(.L_19 - .L_18)


	//   ....[0]....
.L_18:
        /*006c*/ 	.word	0x00003a90


	//----- nvinfo : EIATTR_REQNTID
	.align		4
.L_19:
        /*0070*/ 	.byte	0x04, 0x10
        /*0072*/ 	.short	(.L_21 - .L_20)
.L_20:
        /*0074*/ 	.word	0x00000080
        /*0078*/ 	.word	0x00000001
        /*007c*/ 	.word	0x00000001


	//----- nvinfo : EIATTR_CBANK_PARAM_SIZE
	.align		4
.L_21:
        /*0080*/ 	.byte	0x03, 0x19
        /*0082*/ 	.short	0x0028


	//----- nvinfo : EIATTR_PARAM_CBANK
	.align		4
        /*0084*/ 	.byte	0x04, 0x0a
        /*0086*/ 	.short	(.L_23 - .L_22)
	.align		4
.L_22:
        /*0088*/ 	.word	index@(.nv.constant0.gluon_mma)
        /*008c*/ 	.short	0x0210
        /*008e*/ 	.short	0x0028


	//----- nvinfo : EIATTR_SW_WAR
	.align		4
.L_23:
        /*0090*/ 	.byte	0x04, 0x36
        /*0092*/ 	.short	(.L_25 - .L_24)
.L_24:
        /*0094*/ 	.word	0x00000008
.L_25:


//--------------------- .nv.callgraph             --------------------------
	.section	.nv.callgraph,"",@"SHT_CUDA_CALLGRAPH"
	.align	4
	.sectionentsize	8
	.align		4
        /*0000*/ 	.word	0x00000000
	.align		4
        /*0004*/ 	.word	0xffffffff
	.align		4
        /*0008*/ 	.word	0x00000000
	.align		4
        /*000c*/ 	.word	0xfffffffe
	.align		4
        /*0010*/ 	.word	0x00000000
	.align		4
        /*0014*/ 	.word	0xfffffffd
	.align		4
        /*0018*/ 	.word	0x00000000
	.align		4
        /*001c*/ 	.word	0xfffffffc


//--------------------- .text.gluon_mma           --------------------------
	.section	.text.gluon_mma,"ax",@progbits
	.align	128
        .global         gluon_mma
        .type           gluon_mma,@function
        .size           gluon_mma,(.L_x_1 - gluon_mma)
        .other          gluon_mma,@"STO_CUDA_ENTRY STV_DEFAULT"
gluon_mma:
.text.gluon_mma:
[----:B------:R-:W-:Y:S01]  /*0000*/  LDC R1, c[0x0][0x28] ;  /* 0x00000a00ff017b82 */ /* 0x000fe20000000800 */
[----:B------:R-:W0:Y:S07]  /*0010*/  S2R R6, SR_TID.X ;  /* 0x0000000000067919 */ /* 0x000e2e0000002100 */
[----:B------:R-:W1:Y:S01]  /*0020*/  LDC.64 R66, c[0x0][0x210] ;  /* 0x00008400ff427b82 */ /* 0x000e620000000a00 */
[----:B------:R-:W-:-:S07]  /*0030*/  ULDC.64 UR16, c[0x0][0x208] ;  /* 0x0000820000107ab9 */ /* 0x000fce0000000a00 */
[----:B------:R-:W2:Y:S01]  /*0040*/  LDC.64 R4, c[0x0][0x218] ;  /* 0x00008600ff047b82 */ /* 0x000ea20000000a00 */
[----:B0-----:R-:W-:Y:S02]  /*0050*/  SHF.R.U32.HI R21, RZ, 0x5, R6 ;  /* 0x00000005ff157819 */ /* 0x001fe40000011606 */
[C---:B------:R-:W-:Y:S02]  /*0060*/  LOP3.LUT R3, R6.reuse, 0x60, RZ, 0xc0, !PT ;  /* 0x0000006006037812 */ /* 0x040fe400078ec0ff */
[----:B------:R-:W-:Y:S02]  /*0070*/  SGXT.U32 R21, R21, 0x2 ;  /* 0x000000021515781a */ /* 0x000fe40000000000 */
[C---:B-1----:R-:W-:Y:S01]  /*0080*/  LEA R8, P0, R3.reuse, R66, 0x2 ;  /* 0x0000004203087211 */ /* 0x042fe200078010ff */
[----:B------:R-:W-:Y:S01]  /*0090*/  IMAD.SHL.U32 R0, R3, 0x2, RZ ;  /* 0x0000000203007824 */ /* 0x000fe200078e00ff */
[----:B------:R-:W-:Y:S02]  /*00a0*/  LOP3.LUT R13, R21, 0x4, RZ, 0xfc, !PT ;  /* 0x00000004150d7812 */ /* 0x000fe400078efcff */
[----:B------:R-:W-:-:S02]  /*00b0*/  LOP3.LUT R6, R6, 0x1f, RZ, 0xc0, !PT ;  /* 0x0000001f06067812 */ /* 0x000fc400078ec0ff */
[C---:B------:R-:W-:Y:S01]  /*00c0*/  LEA R10, P1, R13.reuse, R66, 0x7 ;  /* 0x000000420d0a7211 */ /* 0x040fe200078238ff */
[----:B------:R-:W-:Y:S01]  /*00d0*/  IMAD.SHL.U32 R2, R13, 0x40, RZ ;  /* 0x000000400d027824 */ /* 0x000fe200078e00ff */
[----:B------:R-:W-:-:S04]  /*00e0*/  LEA.HI.X R9, R0, R67, RZ, 0x1, P0 ;  /* 0x0000004300097211 */ /* 0x000fc800000f0cff */
[----:B------:R-:W-:Y:S01]  /*00f0*/  LEA.HI.X R11, R2, R67, RZ, 0x1, P1 ;  /* 0x00000043020b7211 */ /* 0x000fe200008f0cff */
[----:B------:R-:W-:-:S04]  /*0100*/  IMAD.WIDE.U32 R8, R6, 0x2, R8 ;  /* 0x0000000206087825 */ /* 0x000fc800078e0008 */
[----:B------:R-:W-:Y:S01]  /*0110*/  IMAD.WIDE.U32 R10, R6, 0x2, R10 ;  /* 0x00000002060a7825 */ /* 0x000fe200078e000a */
[----:B------:R-:W3:Y:S04]  /*0120*/  LDG.E.U16 R74, desc[UR16][R8.64+0x40] ;  /* 0x00004010084a7981 */ /* 0x000ee8000c1e1500 */
[----:B------:R-:W4:Y:S04]  /*0130*/  LDG.E.U16 R76, desc[UR16][R10.64] ;  /* 0x000000100a4c7981 */ /* 0x000f28000c1e1500 */
[----:B------:R-:W5:Y:S04]  /*0140*/  LDG.E.U16 R78, desc[UR16][R10.64+0x40] ;  /* 0x000040100a4e7981 */ /* 0x000f68000c1e1500 */
[----:B------:R2:W5:Y:S01]  /*0150*/  LDG.E.U16 R72, desc[UR16][R8.64] ;  /* 0x0000001008487981 */ /* 0x000562000c1e1500 */
[----:B------:R-:W-:Y:S01]  /*0160*/  IMAD R0, R3, 0x2, R6 ;  /* 0x0000000203007824 */ /* 0x000fe200078e0206 */
[----:B------:R-:W-:-:S03]  /*0170*/  SHF.R.U32.HI R7, RZ, 0x1, R3 ;  /* 0x00000001ff077819 */ /* 0x000fc60000011603 */
[----:B------:R-:W-:Y:S01]  /*0180*/  IMAD.SHL.U32 R0, R0, 0x2, RZ ;  /* 0x0000000200007824 */ /* 0x000fe200078e00ff */
[C---:B------:R-:W-:Y:S02]  /*0190*/  LOP3.LUT R35, R21.reuse, 0x8, RZ, 0xfc, !PT ;  /* 0x0000000815237812 */ /* 0x040fe400078efcff */
[----:B------:R-:W-:Y:S02]  /*01a0*/  LOP3.LUT R105, R21, 0xc, RZ, 0xfc, !PT ;  /* 0x0000000c15697812 */ /* 0x000fe400078efcff */
[----:B------:R-:W-:Y:S02]  /*01b0*/  LOP3.LUT R7, R0, R7, RZ, 0x3c, !PT ;  /* 0x0000000700077212 */ /* 0x000fe400078e3cff */
[C---:B------:R-:W-:Y:S02]  /*01c0*/  SHF.L.U32 R0, R13.reuse, 0x8, RZ ;  /* 0x000000080d007819 */ /* 0x040fe400000006ff */
[----:B--2---:R-:W-:Y:S02]  /*01d0*/  LEA R8, P0, R13, R4, 0x9 ;  /* 0x000000040d087211 */ /* 0x004fe400078048ff */
[----:B------:R-:W-:-:S02]  /*01e0*/  LOP3.LUT R153, R21, 0x10, RZ, 0xfc, !PT ;  /* 0x0000001015997812 */ /* 0x000fc400078efcff */
[C---:B------:R-:W-:Y:S02]  /*01f0*/  LOP3.LUT R39, R21.reuse, 0x14, RZ, 0xfc, !PT ;  /* 0x0000001415277812 */ /* 0x040fe400078efcff */
[----:B------:R-:W-:Y:S01]  /*0200*/  LOP3.LUT R13, R21, 0x1c, RZ, 0xfc, !PT ;  /* 0x0000001c150d7812 */ /* 0x000fe200078efcff */
[----:B------:R-:W-:Y:S01]  /*0210*/  IMAD.SHL.U32 R2, R105, 0x40, RZ ;  /* 0x0000004069027824 */ /* 0x000fe200078e00ff */
[----:B------:R-:W-:Y:S02]  /*0220*/  LOP3.LUT R29, R21, 0x20, RZ, 0xfc, !PT ;  /* 0x00000020151d7812 */ /* 0x000fe400078efcff */
[----:B------:R-:W-:Y:S01]  /*0230*/  LEA.HI.X R9, R0, R5, RZ, 0x1, P0 ;  /* 0x0000000500097211 */ /* 0x000fe200000f0cff */
[----:B------:R-:W-:Y:S01]  /*0240*/  IMAD.SHL.U32 R0, R35, 0x40, RZ ;  /* 0x0000004023007824 */ /* 0x000fe200078e00ff */
[----:B------:R-:W-:Y:S02]  /*0250*/  LOP3.LUT R15, R21, 0x18, RZ, 0xfc, !PT ;  /* 0x00000018150f7812 */ /* 0x000fe400078efcff */
[----:B------:R-:W-:-:S02]  /*0260*/  LEA R30, P0, R35, R66, 0x7 ;  /* 0x00000042231e7211 */ /* 0x000fc400078038ff */
[----:B------:R-:W-:Y:S01]  /*0270*/  LEA R32, P4, R105, R66, 0x7 ;  /* 0x0000004269207211 */ /* 0x000fe200078838ff */
[----:B------:R-:W-:Y:S01]  /*0280*/  IMAD.SHL.U32 R10, R153, 0x40, RZ ;  /* 0x00000040990a7824 */ /* 0x000fe200078e00ff */
[----:B------:R-:W-:Y:S01]  /*0290*/  LOP3.LUT R11, R21, 0x24, RZ, 0xfc, !PT ;  /* 0x00000024150b7812 */ /* 0x000fe200078efcff */
[----:B------:R-:W-:Y:S01]  /*02a0*/  IMAD.SHL.U32 R12, R39, 0x40, RZ ;  /* 0x00000040270c7824 */ /* 0x000fe200078e00ff */
[----:B------:R-:W-:Y:S01]  /*02b0*/  LOP3.LUT R17, R21, 0x28, RZ, 0xfc, !PT ;  /* 0x0000002815117812 */ /* 0x000fe200078efcff */
[----:B------:R-:W-:Y:S01]  /*02c0*/  IMAD.SHL.U32 R16, R13, 0x40, RZ ;  /* 0x000000400d107824 */ /* 0x000fe200078e00ff */
[----:B------:R-:W-:Y:S01]  /*02d0*/  LOP3.LUT R27, R21, 0x2c, RZ, 0xfc, !PT ;  /* 0x0000002c151b7812 */ /* 0x000fe200078efcff */
[----:B------:R-:W-:Y:S01]  /*02e0*/  IMAD.SHL.U32 R18, R29, 0x40, RZ ;  /* 0x000000401d127824 */ /* 0x000fe200078e00ff */
[C---:B------:R-:W-:Y:S02]  /*02f0*/  LOP3.LUT R19, R21.reuse, 0x30, RZ, 0xfc, !PT ;  /* 0x0000003015137812 */ /* 0x040fe400078efcff */
[----:B------:R-:W-:-:S02]  /*0300*/  LOP3.LUT R25, R21, 0x34, RZ, 0xfc, !PT ;  /* 0x0000003415197812 */ /* 0x000fc400078efcff */
[C---:B------:R-:W-:Y:S02]  /*0310*/  LOP3.LUT R23, R21.reuse, 0x38, RZ, 0xfc, !PT ;  /* 0x0000003815177812 */ /* 0x040fe400078efcff */
[----:B------:R-:W-:Y:S02]  /*0320*/  LOP3.LUT R21, R21, 0x3c, RZ, 0xfc, !PT ;  /* 0x0000003c15157812 */ /* 0x000fe400078efcff */
[----:B------:R-:W-:Y:S02]  /*0330*/  SHF.L.U32 R14, R15, 0x6, RZ ;  /* 0x000000060f0e7819 */ /* 0x000fe400000006ff */
[-C--:B------:R-:W-:Y:S02]  /*0340*/  LEA R36, P3, R153, R66.reuse, 0x7 ;  /* 0x0000004299247211 */ /* 0x080fe400078638ff */
[-C--:B------:R-:W-:Y:S02]  /*0350*/  LEA R42, P6, R39, R66.reuse, 0x7 ;  /* 0x00000042272a7211 */ /* 0x080fe400078c38ff */
[----:B------:R-:W-:-:S02]  /*0360*/  LEA R44, P5, R15, R66, 0x7 ;  /* 0x000000420f2c7211 */ /* 0x000fc400078a38ff */
[-C--:B------:R-:W-:Y:S02]  /*0370*/  LEA R46, P2, R13, R66.reuse, 0x7 ;  /* 0x000000420d2e7211 */ /* 0x080fe400078438ff */
[-C--:B------:R-:W-:Y:S02]  /*0380*/  LEA R48, P1, R29, R66.reuse, 0x7 ;  /* 0x000000421d307211 */ /* 0x080fe400078238ff */
[-C--:B------:R-:W-:Y:S02]  /*0390*/  LEA.HI.X R31, R0, R67.reuse, RZ, 0x1, P0 ;  /* 0x00000043001f7211 */ /* 0x080fe400000f0cff */
[-C--:B------:R-:W-:Y:S01]  /*03a0*/  LEA.HI.X R33, R2, R67.reuse, RZ, 0x1, P4 ;  /* 0x0000004302217211 */ /* 0x080fe200020f0cff */
[----:B------:R-:W0:Y:S01]  /*03b0*/  S2UR UR8, SR_CgaCtaId ;  /* 0x00000000000879c3 */ /* 0x000e220000008800 */
[----:B------:R-:W-:Y:S01]  /*03c0*/  IMAD.SHL.U32 R20, R11, 0x40, RZ ;  /* 0x000000400b147824 */ /* 0x000fe200078e00ff */
[-C--:B------:R-:W-:Y:S01]  /*03d0*/  LEA.HI.X R37, R10, R67.reuse, RZ, 0x1, P3 ;  /* 0x000000430a257211 */ /* 0x080fe200018f0cff */
[----:B------:R-:W-:Y:S01]  /*03e0*/  IMAD.SHL.U32 R22, R17, 0x40, RZ ;  /* 0x0000004011167824 */ /* 0x000fe200078e00ff */
[-C--:B------:R-:W-:Y:S01]  /*03f0*/  LEA.HI.X R43, R12, R67.reuse, RZ, 0x1, P6 ;  /* 0x000000430c2b7211 */ /* 0x080fe200030f0cff */
[----:B------:R-:W-:Y:S01]  /*0400*/  IMAD.SHL.U32 R26, R19, 0x40, RZ ;  /* 0x00000040131a7824 */ /* 0x000fe200078e00ff */
[-C--:B------:R-:W-:Y:S01]  /*0410*/  LEA.HI.X R45, R14, R67.reuse, RZ, 0x1, P5 ;  /* 0x000000430e2d7211 */ /* 0x080fe200028f0cff */
[----:B------:R-:W-:Y:S01]  /*0420*/  IMAD.SHL.U32 R28, R25, 0x40, RZ ;  /* 0x00000040191c7824 */ /* 0x000fe200078e00ff */
[----:B------:R-:W-:Y:S01]  /*0430*/  LEA.HI.X R47, R16, R67, RZ, 0x1, P2 ;  /* 0x00000043102f7211 */ /* 0x000fe200010f0cff */
[----:B------:R-:W-:Y:S01]  /*0440*/  IMAD.SHL.U32 R38, R23, 0x40, RZ ;  /* 0x0000004017267824 */ /* 0x000fe200078e00ff */
[----:B------:R-:W-:Y:S01]  /*0450*/  SHF.L.U32 R24, R27, 0x6, RZ ;  /* 0x000000061b187819 */ /* 0x000fe200000006ff */
[----:B------:R-:W-:Y:S01]  /*0460*/  IMAD.SHL.U32 R40, R21, 0x40, RZ ;  /* 0x0000004015287824 */ /* 0x000fe200078e00ff */
[-C--:B------:R-:W-:Y:S01]  /*0470*/  LEA R50, P0, R11, R66.reuse, 0x7 ;  /* 0x000000420b327211 */ /* 0x080fe200078038ff */
[----:B------:R-:W-:Y:S01]  /*0480*/  IMAD.WIDE.U32 R30, R6, 0x2, R30 ;  /* 0x00000002061e7825 */ /* 0x000fe200078e001e */
[----:B------:R-:W-:-:S02]  /*0490*/  LEA R52, P4, R17, R66, 0x7 ;  /* 0x0000004211347211 */ /* 0x000fc400078838ff */
[-C--:B------:R-:W-:Y:S01]  /*04a0*/  LEA R54, P3, R27, R66.reuse, 0x7 ;  /* 0x000000421b367211 */ /* 0x080fe200078638ff */
[----:B------:R-:W-:Y:S01]  /*04b0*/  IMAD.WIDE.U32 R32, R6, 0x2, R32 ;  /* 0x0000000206207825 */ /* 0x000fe200078e0020 */
[-C--:B------:R-:W-:Y:S02]  /*04c0*/  LEA R56, P6, R19, R66.reuse, 0x7 ;  /* 0x0000004213387211 */ /* 0x080fe400078c38ff */
[-C--:B------:R-:W-:Y:S02]  /*04d0*/  LEA R62, P5, R25, R66.reuse, 0x7 ;  /* 0x00000042193e7211 */ /* 0x080fe400078a38ff */
[-C--:B------:R-:W-:Y:S01]  /*04e0*/  LEA R64, P2, R23, R66.reuse, 0x7 ;  /* 0x0000004217407211 */ /* 0x080fe200078438ff */
[----:B------:R-:W2:Y:S01]  /*04f0*/  LDG.E.U16 R58, desc[UR16][R32.64] ;  /* 0x00000010203a7981 */ /* 0x000ea2000c1e1500 */
[-C--:B------:R-:W-:Y:S02]  /*0500*/  LEA.HI.X R49, R18, R67.reuse, RZ, 0x1, P1 ;  /* 0x0000004312317211 */ /* 0x080fe400008f0cff */
[----:B------:R-:W-:Y:S01]  /*0510*/  LEA R66, P1, R21, R66, 0x7 ;  /* 0x0000004215427211 */ /* 0x000fe200078238ff */
[----:B------:R1:W2:Y:S01]  /*0520*/  LDG.E.U16 R60, desc[UR16][R32.64+0x40] ;  /* 0x00004010203c7981 */ /* 0x0002a2000c1e1500 */
[----:B------:R-:W-:-:S02]  /*0530*/  LEA.HI.X R51, R20, R67, RZ, 0x1, P0 ;  /* 0x0000004314337211 */ /* 0x000fc400000f0cff */
[-C--:B------:R-:W-:Y:S02]  /*0540*/  LEA.HI.X R53, R22, R67.reuse, RZ, 0x1, P4 ;  /* 0x0000004316357211 */ /* 0x080fe400020f0cff */
[-C--:B------:R-:W-:Y:S02]  /*0550*/  LEA.HI.X R55, R24, R67.reuse, RZ, 0x1, P3 ;  /* 0x0000004318377211 */ /* 0x080fe400018f0cff */
[-C--:B------:R-:W-:Y:S02]  /*0560*/  LEA.HI.X R57, R26, R67.reuse, RZ, 0x1, P6 ;  /* 0x000000431a397211 */ /* 0x080fe400030f0cff */
[-C--:B------:R-:W-:Y:S02]  /*0570*/  LEA.HI.X R63, R28, R67.reuse, RZ, 0x1, P5 ;  /* 0x000000431c3f7211 */ /* 0x080fe400028f0cff */
[-C--:B------:R-:W-:Y:S02]  /*0580*/  LEA.HI.X R65, R38, R67.reuse, RZ, 0x1, P2 ;  /* 0x0000004326417211 */ /* 0x080fe400010f0cff */
[----:B------:R-:W-:Y:S01]  /*0590*/  LEA.HI.X R67, R40, R67, RZ, 0x1, P1 ;  /* 0x0000004328437211 */ /* 0x000fe200008f0cff */
[----:B------:R-:W2:Y:S01]  /*05a0*/  LDG.E.U16 R38, desc[UR16][R30.64] ;  /* 0x000000101e267981 */ /* 0x000ea2000c1e1500 */
[----:B-1----:R-:W-:-:S03]  /*05b0*/  IMAD.WIDE.U32 R32, R6, 0x2, R48 ;  /* 0x0000000206207825 */ /* 0x002fc600078e0030 */
[----:B------:R1:W2:Y:S01]  /*05c0*/  LDG.E.U16 R40, desc[UR16][R30.64+0x40] ;  /* 0x000040101e287981 */ /* 0x0002a2000c1e1500 */
[----:B------:R-:W-:Y:S01]  /*05d0*/  IMAD.SHL.U32 R2, R105, 0x100, RZ ;  /* 0x0000010069027824 */ /* 0x000fe200078e00ff */
[----:B------:R-:W-:Y:S02]  /*05e0*/  SHF.L.U32 R0, R35, 0x8, RZ ;  /* 0x0000000823007819 */ /* 0x000fe400000006ff */
[----:B------:R-:W2:Y:S01]  /*05f0*/  LDG.E.U16 R126, desc[UR16][R32.64] ;  /* 0x00000010207e7981 */ /* 0x000ea2000c1e1500 */
[----:B------:R-:W-:Y:S01]  /*0600*/  LEA R104, P1, R105, R4, 0x9 ;  /* 0x0000000469687211 */ /* 0x000fe200078248ff */
[C---:B------:R-:W-:Y:S02]  /*0610*/  IMAD.WIDE.U32 R8, R6.reuse, 0x2, R8 ;  /* 0x0000000206087825 */ /* 0x040fe400078e0008 */
[----:B------:R0:W2:Y:S02]  /*0620*/  LDG.E.U16 R124, desc[UR16][R32.64+0x40] ;  /* 0x00004010207c7981 */ /* 0x0000a4000c1e1500 */
[----:B-1----:R-:W-:Y:S01]  /*0630*/  IMAD.WIDE.U32 R30, R6, 0x2, R46 ;  /* 0x00000002061e7825 */ /* 0x002fe200078e002e */
[----:B------:R-:W-:Y:S01]  /*0640*/  LEA.HI.X R105, R2, R5, RZ, 0x1, P1 ;  /* 0x0000000502697211 */ /* 0x000fe200008f0cff */
[----:B------:R-:W2:Y:S02]  /*0650*/  LDG.E.U16 R34, desc[UR16][R8.64] ;  /* 0x0000001008227981 */ /* 0x000ea4000c1e1500 */
[----:B------:R-:W-:-:S02]  /*0660*/  IMAD.WIDE.U32 R46, R6, 0x2, R50 ;  /* 0x00000002062e7825 */ /* 0x000fc400078e0032 */
[----:B------:R-:W2:Y:S01]  /*0670*/  LDG.E.U16 R130, desc[UR16][R30.64] ;  /* 0x000000101e827981 */ /* 0x000ea2000c1e1500 */
[-C--:B------:R-:W-:Y:S01]  /*0680*/  LEA R50, P0, R35, R4.reuse, 0x9 ;  /* 0x0000000423327211 */ /* 0x080fe200078048ff */
[----:B0-----:R-:W-:Y:S02]  /*0690*/  IMAD.WIDE.U32 R32, R6, 0x2, R64 ;  /* 0x0000000206207825 */ /* 0x001fe400078e0040 */
[----:B------:R0:W2:Y:S01]  /*06a0*/  LDG.E.U16 R128, desc[UR16][R30.64+0x40] ;  /* 0x000040101e807981 */ /* 0x0000a2000c1e1500 */
[----:B------:R-:W-:Y:S01]  /*06b0*/  LEA.HI.X R51, R0, R5, RZ, 0x1, P0 ;  /* 0x0000000500337211 */ /* 0x000fe200000f0cff */
[C---:B------:R-:W-:Y:S01]  /*06c0*/  IMAD.SHL.U32 R2, R153.reuse, 0x100, RZ ;  /* 0x0000010099027824 */ /* 0x040fe200078e00ff */
[----:B------:R-:W-:Y:S01]  /*06d0*/  LEA R152, P0, R153, R4, 0x9 ;  /* 0x0000000499987211 */ /* 0x000fe200078048ff */
[----:B------:R-:W2:Y:S01]  /*06e0*/  LDG.E.U16 R70, desc[UR16][R32.64] ;  /* 0x0000001020467981 */ /* 0x000ea2000c1e1500 */
[----:B------:R-:W-:Y:S01]  /*06f0*/  IMAD.WIDE.U32 R42, R6, 0x2, R42 ;  /* 0x00000002062a7825 */ /* 0x000fe200078e002a */
[----:B------:R-:W-:-:S02]  /*0700*/  UMOV UR4, 0x400 ;  /* 0x0000040000047882 */ /* 0x000fc40000000000 */
[----:B------:R-:W2:Y:S01]  /*0710*/  LDG.E.U16 R68, desc[UR16][R32.64+0x40] ;  /* 0x0000401020447981 */ /* 0x000ea2000c1e1500 */
[----:B0-----:R-:W-:-:S03]  /*0720*/  IMAD.WIDE.U32 R30, R6, 0x2, R62 ;  /* 0x00000002061e7825 */ /* 0x001fc600078e003e */
[----:B------:R-:W2:Y:S01]  /*0730*/  LDG.E.U16 R0, desc[UR16][R8.64+0x40] ;  /* 0x0000401008007981 */ /* 0x000ea2000c1e1500 */
[----:B------:R-:W-:-:S03]  /*0740*/  IMAD.WIDE.U32 R44, R6, 0x2, R44 ;  /* 0x00000002062c7825 */ /* 0x000fc600078e002c */
[----:B------:R-:W2:Y:S01]  /*0750*/  LDG.E.U16 R86, desc[UR16][R30.64] ;  /* 0x000000101e567981 */ /* 0x000ea2000c1e1500 */
[----:B------:R-:W-:-:S03]  /*0760*/  IMAD.SHL.U32 R10, R39, 0x100, RZ ;  /* 0x00000100270a7824 */ /* 0x000fc600078e00ff */
[----:B------:R-:W2:Y:S01]  /*0770*/  LDG.E.U16 R84, desc[UR16][R30.64+0x40] ;  /* 0x000040101e547981 */ /* 0x000ea2000c1e1500 */
[----:B------:R-:W-:-:S03]  /*0780*/  IMAD.WIDE.U32 R36, R6, 0x2, R36 ;  /* 0x0000000206247825 */ /* 0x000fc600078e0024 */
[----:B------:R-:W2:Y:S01]  /*0790*/  LDG.E.U16 R22, desc[UR16][R8.64+0x80] ;  /* 0x0000801008167981 */ /* 0x000ea2000c1e1500 */
[----:B------:R-:W-:-:S03]  /*07a0*/  ULEA UR8, UR8, UR4, 0x18 ;  /* 0x0000000408087291 */ /* 0x000fc6000f8ec03f */
[----:B------:R-:W2:Y:S04]  /*07b0*/  LDG.E.U16 R24, desc[UR16][R8.64+0xc0] ;  /* 0x0000c01008187981 */ /* 0x000ea8000c1e1500 */
[----:B------:R-:W2:Y:S04]  /*07c0*/  LDG.E.U16 R26, desc[UR16][R8.64+0x100] ;  /* 0x00010010081a7981 */ /* 0x000ea8000c1e1500 */
[----:B------:R-:W2:Y:S04]  /*07d0*/  LDG.E.U16 R28, desc[UR16][R8.64+0x140] ;  /* 0x00014010081c7981 */ /* 0x000ea8000c1e1500 */
[----:B------:R-:W2:Y:S04]  /*07e0*/  LDG.E.U16 R30, desc[UR16][R8.64+0x180] ;  /* 0x00018010081e7981 */ /* 0x000ea8000c1e1500 */
[----:B------:R0:W2:Y:S01]  /*07f0*/  LDG.E.U16 R32, desc[UR16][R8.64+0x1c0] ;  /* 0x0001c01008207981 */ /* 0x0000a2000c1e1500 */
[----:B------:R-:W-:Y:S01]  /*0800*/  LEA.HI.X R153, R2, R5, RZ, 0x1, P0 ;  /* 0x0000000502997211 */ /* 0x000fe200000f0cff */
[----:B------:R-:W-:-:S02]  /*0810*/  IMAD.SHL.U32 R2, R15, 0x100, RZ ;  /* 0x000001000f027824 */ /* 0x000fc400078e00ff */
[----:B------:R-:W2:Y:S01]  /*0820*/  LDG.E.U16 R110, desc[UR16][R42.64] ;  /* 0x000000102a6e7981 */ /* 0x000ea2000c1e1500 */
[----:B------:R-:W-:-:S03]  /*0830*/  IMAD.WIDE.U32 R50, R6, 0x2, R50 ;  /* 0x0000000206327825 */ /* 0x000fc600078e0032 */
[----:B------:R1:W2:Y:S01]  /*0840*/  LDG.E.U16 R150, desc[UR16][R42.64+0x40] ;  /* 0x000040102a967981 */ /* 0x0002a2000c1e1500 */
[----:B0-----:R-:W-:-:S03]  /*0850*/  LEA R8, P1, R39, R4, 0x9 ;  /* 0x0000000427087211 */ /* 0x001fc600078248ff */
[----:B------:R-:W2:Y:S01]  /*0860*/  LDG.E.U16 R134, desc[UR16][R44.64] ;  /* 0x000000102c867981 */ /* 0x000ea2000c1e1500 */
[----:B------:R-:W-:-:S03]  /*0870*/  LEA.HI.X R9, R10, R5, RZ, 0x1, P1 ;  /* 0x000000050a097211 */ /* 0x000fc600008f0cff */
[----:B------:R0:W2:Y:S01]  /*0880*/  LDG.E.U16 R132, desc[UR16][R44.64+0x40] ;  /* 0x000040102c847981 */ /* 0x0000a2000c1e1500 */
[----:B------:R-:W-:Y:S01]  /*0890*/  LEA R14, P0, R15, R4, 0x9 ;  /* 0x000000040f0e7211 */ /* 0x000fe200078048ff */
[----:B-1----:R-:W-:Y:S02]  /*08a0*/  IMAD.WIDE.U32 R42, R6, 0x2, R54 ;  /* 0x00000002062a7825 */ /* 0x002fe400078e0036 */
[----:B------:R-:W2:Y:S01]  /*08b0*/  LDG.E.U16 R122, desc[UR16][R46.64] ;  /* 0x000000102e7a7981 */ /* 0x000ea2000c1e1500 */
[----:B------:R-:W-:-:S03]  /*08c0*/  SHF.L.U32 R10, R13, 0x8, RZ ;  /* 0x000000080d0a7819 */ /* 0x000fc600000006ff */
[----:B------:R1:W2:Y:S01]  /*08d0*/  LDG.E.U16 R120, desc[UR16][R46.64+0x40] ;  /* 0x000040102e787981 */ /* 0x0002a2000c1e1500 */
[----:B0-----:R-:W-:-:S03]  /*08e0*/  IMAD.WIDE.U32 R44, R6, 0x2, R56 ;  /* 0x00000002062c7825 */ /* 0x001fc600078e0038 */
[----:B------:R-:W2:Y:S01]  /*08f0*/  LDG.E.U16 R92, desc[UR16][R36.64] ;  /* 0x00000010245c7981 */ /* 0x000ea2000c1e1500 */
[----:B------:R-:W-:Y:S01]  /*0900*/  LEA R12, P1, R13, R4, 0x9 ;  /* 0x000000040d0c7211 */ /* 0x000fe200078248ff */
[C---:B------:R-:W-:Y:S02]  /*0910*/  IMAD.WIDE.U32 R104, R6.reuse, 0x2, R104 ;  /* 0x0000000206687825 */ /* 0x040fe400078e0068 */
[----:B------:R0:W2:Y:S02]  /*0920*/  LDG.E.U16 R94, desc[UR16][R36.64+0x40] ;  /* 0x00004010245e7981 */ /* 0x0000a4000c1e1500 */
[----:B-1----:R-:W-:Y:S01]  /*0930*/  IMAD.WIDE.U32 R46, R6, 0x2, R66 ;  /* 0x00000002062e7825 */ /* 0x002fe200078e0042 */
[-C--:B------:R-:W-:Y:S01]  /*0940*/  LEA.HI.X R15, R2, R5.reuse, RZ, 0x1, P0 ;  /* 0x00000005020f7211 */ /* 0x080fe200000f0cff */
[----:B------:R-:W2:Y:S02]  /*0950*/  LDG.E.U16 R114, desc[UR16][R42.64] ;  /* 0x000000102a727981 */ /* 0x000ea4000c1e1500 */
[----:B------:R-:W-:Y:S01]  /*0960*/  IMAD.WIDE.U32 R152, R6, 0x2, R152 ;  /* 0x0000000206987825 */ /* 0x000fe200078e0098 */
[----:B------:R-:W-:Y:S01]  /*0970*/  LEA.HI.X R13, R10, R5, RZ, 0x1, P1 ;  /* 0x000000050a0d7211 */ /* 0x000fe200008f0cff */
[----:B------:R-:W2:Y:S02]  /*0980*/  LDG.E.U16 R112, desc[UR16][R42.64+0x40] ;  /* 0x000040102a707981 */ /* 0x000ea4000c1e1500 */
[----:B0-----:R-:W-:-:S02]  /*0990*/  IMAD.WIDE.U32 R36, R6, 0x2, R52 ;  /* 0x0000000206247825 */ /* 0x001fc400078e0034 */
[----:B------:R-:W2:Y:S02]  /*09a0*/  LDG.E.U16 R102, desc[UR16][R44.64] ;  /* 0x000000102c667981 */ /* 0x000ea4000c1e1500 */
[C---:B------:R-:W-:Y:S02]  /*09b0*/  IMAD.WIDE.U32 R8, R6.reuse, 0x2, R8 ;  /* 0x0000000206087825 */ /* 0x040fe400078e0008 */
[----:B------:R-:W2:Y:S01]  /*09c0*/  LDG.E.U16 R100, desc[UR16][R44.64+0x40] ;  /* 0x000040102c647981 */ /* 0x000ea2000c1e1500 */
[C---:B------:R-:W-:Y:S01]  /*09d0*/  LEA R10, P0, R29.reuse, R4, 0x9 ;  /* 0x000000041d0a7211 */ /* 0x040fe200078048ff */
[----:B------:R-:W-:Y:S02]  /*09e0*/  IMAD.SHL.U32 R2, R29, 0x100, RZ ;  /* 0x000001001d027824 */ /* 0x000fe400078e00ff */
[----:B------:R-:W2:Y:S04]  /*09f0*/  LDG.E.U16 R66, desc[UR16][R46.64] ;  /* 0x000000102e427981 */ /* 0x000ea8000c1e1500 */
        /* <DEDUP_REMOVED lines=10> */
[----:B------:R-:W2:Y:S01]  /*0aa0*/  LDG.E.U16 R56, desc[UR16][R50.64+0x1c0] ;  /* 0x0001c01032387981 */ /* 0x000ea2000c1e1500 */
[----:B------:R-:W-:-:S03]  /*0ab0*/  IMAD.WIDE.U32 R14, R6, 0x2, R14 ;  /* 0x00000002060e7825 */ /* 0x000fc600078e000e */
[----:B------:R-:W2:Y:S01]  /*0ac0*/  LDG.E.U16 R62, desc[UR16][R104.64] ;  /* 0x00000010683e7981 */ /* 0x000ea2000c1e1500 */
[----:B------:R-:W-:-:S03]  /*0ad0*/  IMAD.SHL.U32 R16, R11, 0x100, RZ ;  /* 0x000001000b107824 */ /* 0x000fc600078e00ff */
[----:B------:R-:W2:Y:S04]  /*0ae0*/  LDG.E.U16 R36, desc[UR16][R104.64+0x40] ;  /* 0x0000401068247981 */ /* 0x000ea8000c1e1500 */
[----:B------:R-:W2:Y:S04]  /*0af0*/  LDG.E.U16 R80, desc[UR16][R104.64+0x140] ;  /* 0x0001401068507981 */ /* 0x000ea8000c1e1500 */
[----:B------:R-:W2:Y:S04]  /*0b00*/  LDG.E.U16 R82, desc[UR16][R104.64+0x180] ;  /* 0x0001801068527981 */ /* 0x000ea8000c1e1500 */
[----:B------:R-:W2:Y:S04]  /*0b10*/  LDG.E.U16 R50, desc[UR16][R104.64+0x1c0] ;  /* 0x0001c01068327981 */ /* 0x000ea8000c1e1500 */
[----:B---3--:R0:W-:Y:S04]  /*0b20*/  STS.U16 [R7+UR8+0x8040], R74 ;  /* 0x0080404a07007988 */ /* 0x0081e80008000408 */
[----:B----4-:R1:W-:Y:S04]  /*0b30*/  STS.U16 [R7+UR8+0x8240], R76 ;  /* 0x0082404c07007988 */ /* 0x0103e80008000408 */
[----:B-----5:R3:W-:Y:S04]  /*0b40*/  STS.U16 [R7+UR8+0x8200], R78 ;  /* 0x0082004e07007988 */ /* 0x0207e80008000408 */
[----:B------:R4:W-:Y:S04]  /*0b50*/  STS.U16 [R7+UR8+0x8000], R72 ;  /* 0x0080004807007988 */ /* 0x0009e80008000408 */
[----:B0-----:R-:W5:Y:S04]  /*0b60*/  LDG.E.U16 R74, desc[UR16][R104.64+0x80] ;  /* 0x00008010684a7981 */ /* 0x001f68000c1e1500 */
[----:B-1----:R-:W5:Y:S04]  /*0b70*/  LDG.E.U16 R76, desc[UR16][R104.64+0xc0] ;  /* 0x0000c010684c7981 */ /* 0x002f68000c1e1500 */
[----:B---3--:R-:W3:Y:S04]  /*0b80*/  LDG.E.U16 R78, desc[UR16][R104.64+0x100] ;  /* 0x00010010684e7981 */ /* 0x008ee8000c1e1500 */
[----:B------:R-:W3:Y:S04]  /*0b90*/  LDG.E.U16 R96, desc[UR16][R152.64] ;  /* 0x0000001098607981 */ /* 0x000ee8000c1e1500 */
[----:B------:R-:W3:Y:S04]  /*0ba0*/  LDG.E.U16 R98, desc[UR16][R152.64+0x40] ;  /* 0x0000401098627981 */ /* 0x000ee8000c1e1500 */
[----:B----4-:R-:W4:Y:S04]  /*0bb0*/  LDG.E.U16 R72, desc[UR16][R152.64+0x80] ;  /* 0x0000801098487981 */ /* 0x010f28000c1e1500 */
[----:B------:R-:W4:Y:S04]  /*0bc0*/  LDG.E.U16 R90, desc[UR16][R152.64+0xc0] ;  /* 0x0000c010985a7981 */ /* 0x000f28000c1e1500 */
        /* <DEDUP_REMOVED lines=11> */
[----:B------:R0:W4:Y:S01]  /*0c80*/  LDG.E.U16 R152, desc[UR16][R8.64+0x1c0] ;  /* 0x0001c01008987981 */ /* 0x000122000c1e1500 */
[----:B------:R-:W-:-:S03]  /*0c90*/  IMAD.WIDE.U32 R12, R6, 0x2, R12 ;  /* 0x00000002060c7825 */ /* 0x000fc600078e000c */
[----:B------:R-:W4:Y:S04]  /*0ca0*/  LDG.E.U16 R166, desc[UR16][R14.64] ;  /* 0x000000100ea67981 */ /* 0x000f28000c1e1500 */
[----:B------:R-:W4:Y:S01]  /*0cb0*/  LDG.E.U16 R164, desc[UR16][R14.64+0x40] ;  /* 0x000040100ea47981 */ /* 0x000f22000c1e1500 */
[----:B0-----:R-:W-:Y:S02]  /*0cc0*/  LEA R8, P1, R11, R4, 0x9 ;  /* 0x000000040b087211 */ /* 0x001fe400078248ff */
[-C--:B------:R-:W-:Y:S01]  /*0cd0*/  LEA.HI.X R11, R2, R5.reuse, RZ, 0x1, P0 ;  /* 0x00000005020b7211 */ /* 0x080fe200000f0cff */
[----:B------:R-:W4:Y:S01]  /*0ce0*/  LDG.E.U16 R162, desc[UR16][R14.64+0x80] ;  /* 0x000080100ea27981 */ /* 0x000f22000c1e1500 */
[----:B------:R-:W-:Y:S01]  /*0cf0*/  LEA.HI.X R9, R16, R5, RZ, 0x1, P1 ;  /* 0x0000000510097211 */ /* 0x000fe200008f0cff */
[----:B------:R-:W-:-:S02]  /*0d00*/  IMAD.SHL.U32 R2, R17, 0x100, RZ ;  /* 0x0000010011027824 */ /* 0x000fc400078e00ff */
[----:B------:R-:W4:Y:S04]  /*0d10*/  LDG.E.U16 R160, desc[UR16][R14.64+0xc0] ;  /* 0x0000c0100ea07981 */ /* 0x000f28000c1e1500 */
[----:B------:R-:W4:Y:S04]  /*0d20*/  LDG.E.U16 R158, desc[UR16][R14.64+0x100] ;  /* 0x000100100e9e7981 */ /* 0x000f28000c1e1500 */
[----:B------:R-:W4:Y:S04]  /*0d30*/  LDG.E.U16 R156, desc[UR16][R14.64+0x140] ;  /* 0x000140100e9c7981 */ /* 0x000f28000c1e1500 */
[----:B------:R-:W4:Y:S04]  /*0d40*/  LDG.E.U16 R154, desc[UR16][R14.64+0x180] ;  /* 0x000180100e9a7981 */ /* 0x000f28000c1e1500 */
[----:B------:R0:W4:Y:S04]  /*0d50*/  LDG.E.U16 R182, desc[UR16][R14.64+0x1c0] ;  /* 0x0001c0100eb67981 */ /* 0x000128000c1e1500 */
[----:B------:R-:W4:Y:S04]  /*0d60*/  LDG.E.U16 R180, desc[UR16][R12.64] ;  /* 0x000000100cb47981 */ /* 0x000f28000c1e1500 */
[----:B------:R-:W4:Y:S01]  /*0d70*/  LDG.E.U16 R178, desc[UR16][R12.64+0x40] ;  /* 0x000040100cb27981 */ /* 0x000f22000c1e1500 */
[----:B0-----:R-:W-:Y:S01]  /*0d80*/  IMAD.WIDE.U32 R14, R6, 0x2, R10 ;  /* 0x00000002060e7825 */ /* 0x001fe200078e000a */
[----:B------:R-:W-:-:S02]  /*0d90*/  LEA R10, P0, R17, R4, 0x9 ;  /* 0x00000004110a7211 */ /* 0x000fc400078048ff */
[----:B------:R-:W4:Y:S01]  /*0da0*/  LDG.E.U16 R176, desc[UR16][R12.64+0x80] ;  /* 0x000080100cb07981 */ /* 0x000f22000c1e1500 */
[----:B------:R-:W-:-:S03]  /*0db0*/  IMAD.WIDE.U32 R16, R6, 0x2, R8 ;  /* 0x0000000206107825 */ /* 0x000fc600078e0008 */
[----:B------:R-:W4:Y:S01]  /*0dc0*/  LDG.E.U16 R174, desc[UR16][R12.64+0xc0] ;  /* 0x0000c0100cae7981 */ /* 0x000f22000c1e1500 */
[----:B------:R-:W-:-:S03]  /*0dd0*/  LEA R8, P1, R27, R4, 0x9 ;  /* 0x000000041b087211 */ /* 0x000fc600078248ff */
[----:B------:R-:W4:Y:S01]  /*0de0*/  LDG.E.U16 R172, desc[UR16][R12.64+0x100] ;  /* 0x000100100cac7981 */ /* 0x000f22000c1e1500 */
[----:B------:R-:W-:-:S03]  /*0df0*/  LEA.HI.X R11, R2, R5, RZ, 0x1, P0 ;  /* 0x00000005020b7211 */ /* 0x000fc600000f0cff */
[----:B------:R-:W4:Y:S04]  /*0e00*/  LDG.E.U16 R170, desc[UR16][R12.64+0x140] ;  /* 0x000140100caa7981 */ /* 0x000f28000c1e1500 */
[----:B------:R-:W4:Y:S04]  /*0e10*/  LDG.E.U16 R168, desc[UR16][R12.64+0x180] ;  /* 0x000180100ca87981 */ /* 0x000f28000c1e1500 */
[----:B------:R0:W4:Y:S01]  /*0e20*/  LDG.E.U16 R184, desc[UR16][R12.64+0x1c0] ;  /* 0x0001c0100cb87981 */ /* 0x000122000c1e1500 */
[----:B------:R-:W-:Y:S01]  /*0e30*/  SHF.L.U32 R2, R19, 0x8, RZ ;  /* 0x0000000813027819 */ /* 0x000fe200000006ff */
[----:B------:R-:W-:-:S02]  /*0e40*/  IMAD.SHL.U32 R248, R25, 0x100, RZ ;  /* 0x0000010019f87824 */ /* 0x000fc400078e00ff */
[----:B------:R-:W4:Y:S04]  /*0e50*/  LDG.E.U16 R186, desc[UR16][R14.64] ;  /* 0x000000100eba7981 */ /* 0x000f28000c1e1500 */
[----:B------:R-:W4:Y:S01]  /*0e60*/  LDG.E.U16 R188, desc[UR16][R14.64+0x40] ;  /* 0x000040100ebc7981 */ /* 0x000f22000c1e1500 */
[----:B0-----:R-:W-:-:S03]  /*0e70*/  IMAD.SHL.U32 R12, R27, 0x100, RZ ;  /* 0x000001001b0c7824 */ /* 0x001fc600078e00ff */
[----:B------:R-:W4:Y:S02]  /*0e80*/  LDG.E.U16 R190, desc[UR16][R14.64+0x80] ;  /* 0x000080100ebe7981 */ /* 0x000f24000c1e1500 */
[-C--:B------:R-:W-:Y:S01]  /*0e90*/  LEA.HI.X R9, R12, R5.reuse, RZ, 0x1, P1 ;  /* 0x000000050c097211 */ /* 0x080fe200008f0cff */
[C---:B------:R-:W-:Y:S01]  /*0ea0*/  IMAD.WIDE.U32 R12, R6.reuse, 0x2, R10 ;  /* 0x00000002060c7825 */ /* 0x040fe200078e000a */
[-C--:B------:R-:W-:Y:S01]  /*0eb0*/  LEA R10, P0, R19, R4.reuse, 0x9 ;  /* 0x00000004130a7211 */ /* 0x080fe200078048ff */
[----:B------:R-:W4:Y:S02]  /*0ec0*/  LDG.E.U16 R192, desc[UR16][R14.64+0xc0] ;  /* 0x0000c0100ec07981 */ /* 0x000f24000c1e1500 */
[----:B------:R-:W-:Y:S01]  /*0ed0*/  IMAD.WIDE.U32 R18, R6, 0x2, R8 ;  /* 0x0000000206127825 */ /* 0x000fe200078e0008 */
[----:B------:R-:W-:Y:S01]  /*0ee0*/  LEA.HI.X R11, R2, R5, RZ, 0x1, P0 ;  /* 0x00000005020b7211 */ /* 0x000fe200000f0cff */
[----:B------:R-:W4:Y:S01]  /*0ef0*/  LDG.E.U16 R194, desc[UR16][R14.64+0x100] ;  /* 0x000100100ec27981 */ /* 0x000f22000c1e1500 */
[C---:B------:R-:W-:Y:S01]  /*0f00*/  LEA R8, P0, R3.reuse, R4, 0x4 ;  /* 0x0000000403087211 */ /* 0x040fe200078020ff */
[----:B------:R-:W-:-:S02]  /*0f10*/  IMAD.SHL.U32 R2, R3, 0x8, RZ ;  /* 0x0000000803027824 */ /* 0x000fc400078e00ff */
[----:B------:R-:W4:Y:S04]  /*0f20*/  LDG.E.U16 R196, desc[UR16][R14.64+0x140] ;  /* 0x000140100ec47981 */ /* 0x000f28000c1e1500 */
[----:B------:R-:W4:Y:S01]  /*0f30*/  LDG.E.U16 R198, desc[UR16][R14.64+0x180] ;  /* 0x000180100ec67981 */ /* 0x000f22000c1e1500 */
[----:B------:R-:W-:-:S03]  /*0f40*/  LEA.HI.X R9, R2, R5, RZ, 0x1, P0 ;  /* 0x0000000502097211 */ /* 0x000fc600000f0cff */
[----:B------:R0:W4:Y:S01]  /*0f50*/  LDG.E.U16 R200, desc[UR16][R14.64+0x1c0] ;  /* 0x0001c0100ec87981 */ /* 0x000122000c1e1500 */
[----:B------:R-:W-:-:S03]  /*0f60*/  IMAD.SHL.U32 R2, R21, 0x100, RZ ;  /* 0x0000010015027824 */ /* 0x000fc600078e00ff */
[----:B------:R-:W4:Y:S04]  /*0f70*/  LDG.E.U16 R214, desc[UR16][R16.64] ;  /* 0x0000001010d67981 */ /* 0x000f28000c1e1500 */
[----:B------:R-:W4:Y:S01]  /*0f80*/  LDG.E.U16 R212, desc[UR16][R16.64+0x40] ;  /* 0x0000401010d47981 */ /* 0x000f22000c1e1500 */
[----:B0-----:R-:W-:-:S03]  /*0f90*/  IMAD.WIDE.U32 R14, R6, 0x2, R10 ;  /* 0x00000002060e7825 */ /* 0x001fc600078e000a */
[----:B------:R-:W4:Y:S01]  /*0fa0*/  LDG.E.U16 R210, desc[UR16][R16.64+0x80] ;  /* 0x0000801010d27981 */ /* 0x000f22000c1e1500 */
[C---:B------:R-:W-:Y:S01]  /*0fb0*/  LEA R10, P2, R23.reuse, R4, 0x9 ;  /* 0x00000004170a7211 */ /* 0x040fe200078448ff */
[----:B------:R-:W-:Y:S02]  /*0fc0*/  IMAD.SHL.U32 R11, R23, 0x100, RZ ;  /* 0x00000100170b7824 */ /* 0x000fe400078e00ff */
        /* <DEDUP_REMOVED lines=13> */
[----:B------:R-:W-:Y:S01]  /*10a0*/  LEA.HI.X R11, R11, R5, RZ, 0x1, P2 ;  /* 0x000000050b0b7211 */ /* 0x000fe200010f0cff */
[----:B------:R-:W-:-:S02]  /*10b0*/  IMAD.WIDE.U32 R8, R6, 0x2, R8 ;  /* 0x0000000206087825 */ /* 0x000fc400078e0008 */
[----:B------:R-:W4:Y:S04]  /*10c0*/  LDG.E.U16 R242, desc[UR16][R18.64] ;  /* 0x0000001012f27981 */ /* 0x000f28000c1e1500 */
[----:B------:R-:W4:Y:S01]  /*10d0*/  LDG.E.U16 R240, desc[UR16][R18.64+0x40] ;  /* 0x0000401012f07981 */ /* 0x000f22000c1e1500 */
[-C--:B0-----:R-:W-:Y:S02]  /*10e0*/  LEA R12, P1, R25, R4.reuse, 0x9 ;  /* 0x00000004190c7211 */ /* 0x081fe400078248ff */
[----:B------:R-:W-:Y:S01]  /*10f0*/  LEA R4, P0, R21, R4, 0x9 ;  /* 0x0000000415047211 */ /* 0x000fe200078048ff */
[----:B------:R-:W-:Y:S01]  /*1100*/  IMAD.WIDE.U32 R10, R6, 0x2, R10 ;  /* 0x00000002060a7825 */ /* 0x000fe200078e000a */
[-C--:B------:R-:W-:Y:S01]  /*1110*/  LEA.HI.X R13, R248, R5.reuse, RZ, 0x1, P1 ;  /* 0x00000005f80d7211 */ /* 0x080fe200008f0cff */
[----:B------:R-:W4:Y:S01]  /*1120*/  LDG.E.U16 R238, desc[UR16][R18.64+0x80] ;  /* 0x0000801012ee7981 */ /* 0x000f22000c1e1500 */
[----:B------:R-:W-:Y:S01]  /*1130*/  LEA.HI.X R5, R2, R5, RZ, 0x1, P0 ;  /* 0x0000000502057211 */ /* 0x000fe200000f0cff */
[----:B------:R-:W-:-:S02]  /*1140*/  IMAD.WIDE.U32 R12, R6, 0x2, R12 ;  /* 0x00000002060c7825 */ /* 0x000fc400078e000c */
[----:B------:R-:W4:Y:S02]  /*1150*/  LDG.E.U16 R236, desc[UR16][R18.64+0xc0] ;  /* 0x0000c01012ec7981 */ /* 0x000f24000c1e1500 */
[----:B------:R-:W-:Y:S02]  /*1160*/  IMAD.WIDE.U32 R4, R6, 0x2, R4 ;  /* 0x0000000206047825 */ /* 0x000fe400078e0004 */
        /* <DEDUP_REMOVED lines=44> */
[----:B--2---:R-:W-:Y:S04]  /*1430*/  STS.U16 [R7+UR8+0x240], R34 ;  /* 0x0002402207007988 */ /* 0x004fe80008000408 */
[----:B------:R-:W-:Y:S04]  /*1440*/  STS.U16 [R7+UR8+0x200], R0 ;  /* 0x0002000007007988 */ /* 0x000fe80008000408 */
        /* <DEDUP_REMOVED lines=20> */
[----:B-----5:R-:W-:Y:S04]  /*1590*/  STS.U16 [R7+UR8+0x2640], R74 ;  /* 0x0026404a07007988 */ /* 0x020fe80008000408 */
[----:B------:R-:W-:Y:S04]  /*15a0*/  STS.U16 [R7+UR8+0x2600], R76 ;  /* 0x0026004c07007988 */ /* 0x000fe80008000408 */
[----:B---3--:R-:W-:Y:S04]  /*15b0*/  STS.U16 [R7+UR8+0x4640], R78 ;  /* 0x0046404e07007988 */ /* 0x008fe80008000408 */
[----:B------:R-:W-:Y:S04]  /*15c0*/  STS.U16 [R7+UR8+0x4600], R80 ;  /* 0x0046005007007988 */ /* 0x000fe80008000408 */
[----:B------:R-:W-:Y:S04]  /*15d0*/  STS.U16 [R7+UR8+0x6640], R82 ;  /* 0x0066405207007988 */ /* 0x000fe80008000408 */
[----:B------:R-:W-:Y:S04]  /*15e0*/  STS.U16 [R7+UR8+0x6600], R50 ;  /* 0x0066003207007988 */ /* 0x000fe80008000408 */
[----:B------:R-:W-:Y:S04]  /*15f0*/  STS.U16 [R7+UR8+0x8800], R92 ;  /* 0x0088005c07007988 */ /* 0x000fe80008000408 */
[----:B------:R-:W-:Y:S04]  /*1600*/  STS.U16 [R7+UR8+0x8840], R94 ;  /* 0x0088405e07007988 */ /* 0x000fe80008000408 */
[----:B------:R-:W-:Y:S04]  /*1610*/  STS.U16 [R7+UR8+0x800], R96 ;  /* 0x0008006007007988 */ /* 0x000fe80008000408 */
[----:B------:R-:W-:Y:S04]  /*1620*/  STS.U16 [R7+UR8+0x840], R98 ;  /* 0x0008406207007988 */ /* 0x000fe80008000408 */
[----:B----4-:R-:W-:Y:S04]  /*1630*/  STS.U16 [R7+UR8+0x2800], R72 ;  /* 0x0028004807007988 */ /* 0x010fe80008000408 */
        /* <DEDUP_REMOVED lines=107> */
[----:B------:R-:W-:Y:S04]  /*1cf0*/  STS.U16 [R7+UR8], R12 ;  /* 0x0000000c07007988 */ /* 0x000fe80008000408 */
        /* <DEDUP_REMOVED lines=10> */
[----:B------:R0:W-:Y:S04]  /*1da0*/  STS.U16 [R7+UR8+0x3e00], R153 ;  /* 0x003e009907007988 */ /* 0x0001e80008000408 */
[----:B------:R-:W-:Y:S04]  /*1db0*/  STS.U16 [R7+UR8+0x5e40], R155 ;  /* 0x005e409b07007988 */ /* 0x000fe80008000408 */
[----:B------:R-:W-:Y:S01]  /*1dc0*/  STS.U16 [R7+UR8+0x5e00], R157 ;  /* 0x005e009d07007988 */ /* 0x000fe20008000408 */
[----:B------:R-:W-:Y:S01]  /*1dd0*/  UIADD3 UR4, UR8, 0x8000, URZ ;  /* 0x0000800008047890 */ /* 0x000fe2000fffe03f */
[----:B0-----:R-:W0:Y:S02]  /*1de0*/  LDC.64 R152, c[0x0][0x220] ;  /* 0x00008800ff987b82 */ /* 0x001e240000000a00 */
[----:B------:R-:W-:Y:S04]  /*1df0*/  STS.U16 [R7+UR8+0x7e40], R159 ;  /* 0x007e409f07007988 */ /* 0x000fe80008000408 */
[----:B------:R1:W-:Y:S02]  /*1e00*/  STS.U16 [R7+UR8+0x7e00], R161 ;  /* 0x007e00a107007988 */ /* 0x0003e40008000408 */
[----:B------:R-:W-:Y:S01]  /*1e10*/  BAR.SYNC.DEFER_BLOCKING 0x0 ;  /* 0x0000000000007b1d */ /* 0x000fe20000010000 */
[----:B------:R-:W-:-:S02]  /*1e20*/  USHF.R.U32.HI UR10, URZ, 0x4, UR8 ;  /* 0x000000043f0a7899 */ /* 0x000fc40008011608 */
[----:B------:R-:W-:Y:S02]  /*1e30*/  USHF.R.U32.HI UR4, URZ, 0x4, UR4 ;  /* 0x000000043f047899 */ /* 0x000fe40008011604 */
[----:B------:R-:W-:Y:S02]  /*1e40*/  USGXT.U32 UR10, UR10, 0xe ;  /* 0x0000000e0a0a789a */ /* 0x000fe40008000000 */
[----:B------:R-:W-:Y:S02]  /*1e50*/  USGXT.U32 UR9, UR4, 0xe ;  /* 0x0000000e0409789a */ /* 0x000fe40008000000 */
[----:B------:R-:W-:Y:S01]  /*1e60*/  ULOP3.LUT UR6, UR10, 0x2000000, URZ, 0xfc, !UPT ;  /* 0x020000000a067892 */ /* 0x000fe2000f8efc3f */
[----:B------:R-:W-:Y:S01]  /*1e70*/  UMOV UR5, 0x40000040 ;  /* 0x4000004000057882 */ /* 0x000fe20000000000 */
[----:B------:R-:W-:-:S03]  /*1e80*/  UMOV UR7, 0x40000040 ;  /* 0x4000004000077882 */ /* 0x000fc60000000000 */
[----:B------:R-:W-:Y:S01]  /*1e90*/  UMOV UR4, UR9 ;  /* 0x0000000900047c82 */ /* 0x000fe20008000000 */
[----:B------:R-:W-:-:S06]  /*1ea0*/  WARPGROUP.ARRIVE ;  /* 0x00000000000079c5 */ /* 0x000fcc0000000000 */
[----:B------:R-:W-:Y:S01]  /*1eb0*/  HGMMA.64x256x16.F32 R24, gdesc[UR4].tnspB, RZ, !UPT ;  /* 0x43e00000041879f0 */ /* 0x000fe2000c7008ff */
[----:B------:R-:W-:Y:S02]  /*1ec0*/  UIADD3 UR6, UP1, UR10, 0x2000080, URZ ;  /* 0x020000800a067890 */ /* 0x000fe4000ff3e03f */
[----:B------:R-:W-:Y:S01]  /*1ed0*/  UIADD3 UR9, UP0, UR9, 0x2, URZ ;  /* 0x0000000209097890 */ /* 0x000fe2000ff1e03f */
[----:B------:R-:W-:Y:S01]  /*1ee0*/  UMOV UR5, URZ ;  /* 0x0000003f00057c82 */ /* 0x000fe20008000000 */
[----:B------:R-:W-:Y:S01]  /*1ef0*/  UMOV UR4, URZ ;  /* 0x0000003f00047c82 */ /* 0x000fe20008000000 */
[----:B------:R-:W-:Y:S02]  /*1f00*/  UIADD3.X UR7, UR5, 0x40000040, URZ, UP1, !UPT ;  /* 0x4000004005077890 */ /* 0x000fe40008ffe43f */
[----:B------:R-:W-:-:S03]  /*1f10*/  UIADD3.X UR5, UR4, 0x40000040, URZ, UP0, !UPT ;  /* 0x4000004004057890 */ /* 0x000fc600087fe43f */
[----:B------:R-:W-:-:S15]  /*1f20*/  UMOV UR4, UR9 ;  /* 0x0000000900047c82 */ /* 0x000fde0008000000 */
[----:B------:R-:W-:-:S02]  /*1f30*/  NOP ;  /* 0x0000000000007918 */ /* 0x000fc40000000000 */
[----:B------:R-:W-:Y:S01]  /*1f40*/  HGMMA.64x256x16.F32 R24, gdesc[UR4].tnspB, R24 ;  /* 0x43e00000041879f0 */ /* 0x000fe20008700818 */
[----:B------:R-:W-:Y:S02]  /*1f50*/  UIADD3.64 UR14, UR6, 0x80, URZ ;  /* 0x00000080060e7897 */ /* 0x000fe4000fffe03f */
[----:B------:R-:W-:Y:S02]  /*1f60*/  UIADD3.64 UR12, UR4, 0x2, URZ ;  /* 0x00000002040c7897 */ /* 0x000fe4000fffe03f */
[----:B------:R-:W-:Y:S02]  /*1f70*/  UIADD3.64 UR6, UR6, 0x100, URZ ;  /* 0x0000010006067897 */ /* 0x000fe4000fffe03f */
[----:B------:R-:W-:-:S15]  /*1f80*/  UIADD3.64 UR4, UR4, 0x4, URZ ;  /* 0x0000000404047897 */ /* 0x000fde000fffe03f */
[----:B------:R-:W-:-:S06]  /*1f90*/  NOP ;  /* 0x0000000000007918 */ /* 0x000fcc0000000000 */
[----:B------:R-:W-:Y:S01]  /*1fa0*/  HGMMA.64x256x16.F32 R24, gdesc[UR12].tnspB, R24 ;  /* 0x43e000000c1879f0 */ /* 0x000fe20008700818 */
[----:B------:R-:W1:-:S15]  /*1fb0*/  S2R R4, SR_TID.X ;  /* 0x0000000000047919 */ /* 0x000e5e0000002100 */
[----:B------:R-:W-:-:S12]  /*1fc0*/  NOP ;  /* 0x0000000000007918 */ /* 0x000fd80000000000 */
[----:B------:R-:W-:Y:S01]  /*1fd0*/  HGMMA.64x256x16.F32 R24, gdesc[UR4].tnspB, R24, gsb0 ;  /* 0x43e00000041879f0 */ /* 0x000fe20008000818 */
[C---:B-1----:R-:W-:Y:S01]  /*1fe0*/  IMAD.SHL.U32 R7, R4.reuse, 0x100, RZ ;  /* 0x0000010004077824 */ /* 0x042fe200078e00ff */
[C---:B------:R-:W-:Y:S01]  /*1ff0*/  SHF.L.U32 R0, R4.reuse, 0x5, RZ ;  /* 0x0000000504007819 */ /* 0x040fe200000006ff */
[----:B------:R-:W-:Y:S01]  /*2000*/  IMAD.SHL.U32 R5, R4, 0x10, RZ ;  /* 0x0000001004057824 */ /* 0x000fe200078e00ff */
[--C-:B------:R-:W-:Y:S02]  /*2010*/  SHF.R.S32.HI R11, RZ, 0x5, R4.reuse ;  /* 0x00000005ff0b7819 */ /* 0x100fe40000011404 */
[----:B------:R-:W-:Y:S02]  /*2020*/  LOP3.LUT R0, R0, 0x60, RZ, 0xc0, !PT ;  /* 0x0000006000007812 */ /* 0x000fe400078ec0ff */
[----:B------:R-:W-:Y:S02]  /*2030*/  LOP3.LUT R8, R7, 0x1800, RZ, 0xc0, !PT ;  /* 0x0000180007087812 */ /* 0x000fe400078ec0ff */
[----:B------:R-:W-:-:S02]  /*2040*/  SHF.R.S32.HI R9, RZ, 0x2, R4 ;  /* 0x00000002ff097819 */ /* 0x000fc40000011404 */
[--C-:B------:R-:W-:Y:S02]  /*2050*/  LOP3.LUT R7, R0, 0x780, R5.reuse, 0xf8, !PT ;  /* 0x0000078000077812 */ /* 0x100fe400078ef805 */
[----:B------:R-:W-:Y:S01]  /*2060*/  LOP3.LUT R10, R8, 0x70, R5, 0xf8, !PT ;  /* 0x00000070080a7812 */ /* 0x000fe200078ef805 */
[----:B------:R-:W-:Y:S01]  /*2070*/  IMAD.SHL.U32 R8, R4, 0x2, RZ ;  /* 0x0000000204087824 */ /* 0x000fe200078e00ff */
[----:B------:R-:W-:Y:S02]  /*2080*/  SGXT R5, R11, 0x1 ;  /* 0x000000010b05781a */ /* 0x000fe40000000200 */
[----:B------:R-:W-:Y:S02]  /*2090*/  SGXT R0, R9, 0x1 ;  /* 0x000000010900781a */ /* 0x000fe40000000200 */
[----:B------:R-:W-:Y:S02]  /*20a0*/  LOP3.LUT R20, R10, 0x2010, R5, 0x78, !PT ;  /* 0x000020100a147812 */ /* 0x000fe400078e7805 */
[----:B------:R-:W-:-:S02]  /*20b0*/  LOP3.LUT R5, R8, 0x80, RZ, 0xc0, !PT ;  /* 0x0000008008057812 */ /* 0x000fc400078ec0ff */
[----:B------:R-:W-:Y:S02]  /*20c0*/  LOP3.LUT R0, R7, 0x2010, R0, 0xf8, !PT ;  /* 0x0000201007007812 */ /* 0x000fe400078ef800 */
[----:B------:R-:W-:Y:S02]  /*20d0*/  IADD3 R5, R20, UR8, R5 ;  /* 0x0000000814057c10 */ /* 0x000fe4000fffe005 */
[----:B------:R-:W-:Y:S02]  /*20e0*/  LOP3.LUT R7, R0, 0x10, RZ, 0x3c, !PT ;  /* 0x0000001000077812 */ /* 0x000fe400078e3cff */
[----:B------:R-:W-:Y:S02]  /*20f0*/  SHF.R.U32.HI R154, RZ, 0x5, R4 ;  /* 0x00000005ff9a7819 */ /* 0x000fe40000011604 */
[----:B0-----:R-:W-:Y:S01]  /*2100*/  LEA R176, P0, R3, R152, 0x5 ;  /* 0x0000009803b07211 */ /* 0x001fe200078028ff */
[----:B------:R-:W-:Y:S02]  /*2110*/  WARPGROUP.DEPBAR.LE gsb0, 0x0 ;  /* 0x00008000000079c5 */ /* 0x000fe40000010000 */
[----:B------:R-:W-:Y:S01]  /*2120*/  IMAD.MOV.U32 R16, RZ, RZ, R24 ;  /* 0x000000ffff107224 */ /* 0x000fe200078e0018 */
[----:B------:R-:W-:Y:S01]  /*2130*/  MOV R17, R26 ;  /* 0x0000001a00117202 */ /* 0x000fe20000000f00 */
[----:B------:R-:W-:Y:S01]  /*2140*/  IMAD.MOV.U32 R18, RZ, RZ, R40 ;  /* 0x000000ffff127224 */ /* 0x000fe200078e0028 */
[----:B------:R-:W-:Y:S01]  /*2150*/  MOV R14, R44 ;  /* 0x0000002c000e7202 */ /* 0x000fe20000000f00 */
[----:B------:R-:W-:Y:S01]  /*2160*/  IMAD.MOV.U32 R19, RZ, RZ, R42 ;  /* 0x000000ffff137224 */ /* 0x000fe200078e002a */
[----:B------:R-:W-:Y:S01]  /*2170*/  BAR.SYNC.DEFER_BLOCKING 0x0 ;  /* 0x0000000000007b1d */ /* 0x000fe20000010000 */
[----:B------:R-:W-:Y:S01]  /*2180*/  IMAD.MOV.U32 R12, RZ, RZ, R28 ;  /* 0x000000ffff0c7224 */ /* 0x000fe200078e001c */
[----:B------:R-:W-:Y:S01]  /*2190*/  MOV R11, R50 ;  /* 0x00000032000b7202 */ /* 0x000fe20000000f00 */
[----:B------:R-:W-:-:S02]  /*21a0*/  IMAD.MOV.U32 R13, RZ, RZ, R30 ;  /* 0x000000ffff0d7224 */ /* 0x000fc400078e001e */
[----:B------:R-:W-:Y:S02]  /*21b0*/  IMAD.MOV.U32 R15, RZ, RZ, R46 ;  /* 0x000000ffff0f7224 */ /* 0x000fe400078e002e */
[----:B------:R-:W-:Y:S02]  /*21c0*/  IMAD.MOV.U32 R8, RZ, RZ, R32 ;  /* 0x000000ffff087224 */ /* 0x000fe400078e0020 */
[----:B------:R-:W-:Y:S02]  /*21d0*/  IMAD.MOV.U32 R9, RZ, RZ, R34 ;  /* 0x000000ffff097224 */ /* 0x000fe400078e0022 */
[----:B------:R-:W-:Y:S01]  /*21e0*/  IMAD.MOV.U32 R10, RZ, RZ, R48 ;  /* 0x000000ffff0a7224 */ /* 0x000fe200078e0030 */
[----:B------:R-:W-:Y:S01]  /*21f0*/  MOV R24, R25 ;  /* 0x0000001900187202 */ /* 0x000fe20000000f00 */
[----:B------:R-:W-:Y:S02]  /*2200*/  IMAD.MOV.U32 R20, RZ, RZ, R36 ;  /* 0x000000ffff147224 */ /* 0x000fe400078e0024 */
[----:B------:R-:W-:-:S02]  /*2210*/  IMAD.MOV.U32 R21, RZ, RZ, R38 ;  /* 0x000000ffff157224 */ /* 0x000fc400078e0026 */
[----:B------:R-:W-:Y:S02]  /*2220*/  IMAD.MOV.U32 R22, RZ, RZ, R52 ;  /* 0x000000ffff167224 */ /* 0x000fe400078e0034 */
[----:B------:R-:W-:Y:S02]  /*2230*/  IMAD.MOV.U32 R23, RZ, RZ, R54 ;  /* 0x000000ffff177224 */ /* 0x000fe400078e0036 */
[----:B------:R-:W-:Y:S02]  /*2240*/  IMAD.MOV.U32 R25, RZ, RZ, R27 ;  /* 0x000000ffff197224 */ /* 0x000fe400078e001b */
[----:B------:R-:W-:Y:S01]  /*2250*/  IMAD.MOV.U32 R26, RZ, RZ, R41 ;  /* 0x000000ffff1a7224 */ /* 0x000fe200078e0029 */
[----:B------:R0:W-:Y:S01]  /*2260*/  STS.128 [R0+UR8], R16 ;  /* 0x0000001000007988 */ /* 0x0001e20008000c08 */
[----:B------:R-:W-:-:S03]  /*2270*/  IMAD.MOV.U32 R27, RZ, RZ, R43 ;  /* 0x000000ffff1b7224 */ /* 0x000fc600078e002b */
[----:B------:R1:W-:Y:S04]  /*2280*/  STS.128 [R0+UR8+0x800], R12 ;  /* 0x0008000c00007988 */ /* 0x0003e80008000c08 */
[----:B------:R2:W-:Y:S04]  /*2290*/  STS.128 [R0+UR8+0x1000], R8 ;  /* 0x0010000800007988 */ /* 0x0005e80008000c08 */
[----:B------:R-:W-:Y:S01]  /*22a0*/  STS.128 [R0+UR8+0x1800], R20 ;  /* 0x0018001400007988 */ /* 0x000fe20008000c08 */
[----:B0-----:R-:W-:Y:S01]  /*22b0*/  MOV R16, R37 ;  /* 0x0000002500107202 */ /* 0x001fe20000000f00 */
[----:B------:R-:W-:-:S02]  /*22c0*/  IMAD.MOV.U32 R17, RZ, RZ, R39 ;  /* 0x000000ffff117224 */ /* 0x000fc400078e0027 */
[----:B------:R-:W-:Y:S01]  /*22d0*/  IMAD.MOV.U32 R18, RZ, RZ, R53 ;  /* 0x000000ffff127224 */ /* 0x000fe200078e0035 */
[----:B-1----:R-:W-:Y:S01]  /*22e0*/  MOV R12, R29 ;  /* 0x0000001d000c7202 */ /* 0x002fe20000000f00 */
[----:B------:R-:W-:Y:S02]  /*22f0*/  IMAD.MOV.U32 R13, RZ, RZ, R31 ;  /* 0x000000ffff0d7224 */ /* 0x000fe400078e001f */
[----:B------:R-:W-:Y:S01]  /*2300*/  IMAD.MOV.U32 R14, RZ, RZ, R45 ;  /* 0x000000ffff0e7224 */ /* 0x000fe200078e002d */
[----:B--2---:R-:W-:Y:S01]  /*2310*/  MOV R8, R33 ;  /* 0x0000002100087202 */ /* 0x004fe20000000f00 */
[----:B------:R-:W-:Y:S02]  /*2320*/  IMAD.MOV.U32 R15, RZ, RZ, R47 ;  /* 0x000000ffff0f7224 */ /* 0x000fe400078e002f */
[----:B------:R-:W-:Y:S02]  /*2330*/  IMAD.MOV.U32 R9, RZ, RZ, R35 ;  /* 0x000000ffff097224 */ /* 0x000fe400078e0023 */
[----:B------:R-:W-:-:S02]  /*2340*/  IMAD.MOV.U32 R10, RZ, RZ, R49 ;  /* 0x000000ffff0a7224 */ /* 0x000fc400078e0031 */
[----:B------:R-:W-:Y:S02]  /*2350*/  IMAD.MOV.U32 R11, RZ, RZ, R51 ;  /* 0x000000ffff0b7224 */ /* 0x000fe400078e0033 */
[----:B------:R-:W-:Y:S01]  /*2360*/  IMAD.MOV.U32 R19, RZ, RZ, R55 ;  /* 0x000000ffff137224 */ /* 0x000fe200078e0037 */
[----:B------:R-:W-:Y:S04]  /*2370*/  STS.128 [R7+UR8], R24 ;  /* 0x0000001807007988 */ /* 0x000fe80008000c08 */
[----:B------:R-:W-:Y:S04]  /*2380*/  STS.128 [R7+UR8+0x800], R12 ;  /* 0x0008000c07007988 */ /* 0x000fe80008000c08 */
[----:B------:R-:W-:Y:S04]  /*2390*/  STS.128 [R7+UR8+0x1000], R8 ;  /* 0x0010000807007988 */ /* 0x000fe80008000c08 */
[----:B------:R-:W-:Y:S01]  /*23a0*/  STS.128 [R7+UR8+0x1800], R16 ;  /* 0x0018001007007988 */ /* 0x000fe20008000c08 */
[----:B------:R-:W-:Y:S01]  /*23b0*/  BAR.SYNC.DEFER_BLOCKING 0x0 ;  /* 0x0000000000007b1d */ /* 0x000fe20000010000 */
[----:B------:R-:W-:Y:S01]  /*23c0*/  MOV R40, R56 ;  /* 0x0000003800287202 */ /* 0x000fe20000000f00 */
[----:B------:R-:W-:Y:S01]  /*23d0*/  IMAD.MOV.U32 R41, RZ, RZ, R58 ;  /* 0x000000ffff297224 */ /* 0x000fe200078e003a */
[----:B------:R-:W-:Y:S01]  /*23e0*/  MOV R44, R60 ;  /* 0x0000003c002c7202 */ /* 0x000fe20000000f00 */
[----:B------:R-:W-:-:S02]  /*23f0*/  IMAD.MOV.U32 R42, RZ, RZ, R72 ;  /* 0x000000ffff2a7224 */ /* 0x000fc400078e0048 */
[----:B------:R-:W0:Y:S04]  /*2400*/  LDS.128 R8, [R5] ;  /* 0x0000000005087984 */ /* 0x000e280000000c00 */
[----:B------:R-:W-:Y:S04]  /*2410*/  LDS.128 R28, [R5+0x100] ;  /* 0x00010000051c7984 */ /* 0x000fe80000000c00 */
[----:B------:R-:W-:Y:S04]  /*2420*/  LDS.128 R36, [R5+0x200] ;  /* 0x0002000005247984 */ /* 0x000fe80000000c00 */
[----:B------:R-:W-:Y:S04]  /*2430*/  LDS.128 R32, [R5+0x300] ;  /* 0x0003000005207984 */ /* 0x000fe80000000c00 */
[----:B------:R-:W-:Y:S04]  /*2440*/  LDS.128 R20, [R5+0x400] ;  /* 0x0004000005147984 */ /* 0x000fe80000000c00 */
[----:B------:R-:W-:Y:S04]  /*2450*/  LDS.128 R12, [R5+0x500] ;  /* 0x00050000050c7984 */ /* 0x000fe80000000c00 */
[----:B------:R-:W-:Y:S04]  /*2460*/  LDS.128 R24, [R5+0x600] ;  /* 0x0006000005187984 */ /* 0x000fe80000000c00 */
[----:B------:R-:W-:Y:S01]  /*2470*/  LDS.128 R16, [R5+0x700] ;  /* 0x0007000005107984 */ /* 0x000fe20000000c00 */
        /* <DEDUP_REMOVED lines=10> */
[----:B------:R-:W-:Y:S01]  /*2520*/  IMAD.MOV.U32 R53, RZ, RZ, R70 ;  /* 0x000000ffff357224 */ /* 0x000fe200078e0046 */
[----:B------:R-:W-:Y:S01]  /*2530*/  MOV R52, R68 ;  /* 0x0000004400347202 */ /* 0x000fe20000000f00 */
[----:B------:R-:W-:-:S02]  /*2540*/  IMAD.MOV.U32 R54, RZ, RZ, R84 ;  /* 0x000000ffff367224 */ /* 0x000fc400078e0054 */
[----:B------:R-:W-:Y:S02]  /*2550*/  IMAD.MOV.U32 R55, RZ, RZ, R86 ;  /* 0x000000ffff377224 */ /* 0x000fe400078e0056 */
[----:B------:R-:W-:Y:S02]  /*2560*/  IMAD.MOV.U32 R57, RZ, RZ, R59 ;  /* 0x000000ffff397224 */ /* 0x000fe400078e003b */
[----:B------:R-:W-:Y:S02]  /*2570*/  IMAD.MOV.U32 R58, RZ, RZ, R73 ;  /* 0x000000ffff3a7224 */ /* 0x000fe400078e0049 */
[----:B------:R-:W-:Y:S01]  /*2580*/  IMAD.MOV.U32 R59, RZ, RZ, R75 ;  /* 0x000000ffff3b7224 */ /* 0x000fe200078e004b */
[----:B------:R1:W-:Y:S04]  /*2590*/  STS.128 [R0+UR8], R40 ;  /* 0x0000002800007988 */ /* 0x0003e80008000c08 */
[----:B------:R2:W-:Y:S04]  /*25a0*/  STS.128 [R0+UR8+0x800], R44 ;  /* 0x0008002c00007988 */ /* 0x0005e80008000c08 */
[----:B------:R3:W-:Y:S04]  /*25b0*/  STS.128 [R0+UR8+0x1000], R48 ;  /* 0x0010003000007988 */ /* 0x0007e80008000c08 */
[----:B------:R-:W-:Y:S01]  /*25c0*/  STS.128 [R0+UR8+0x1800], R52 ;  /* 0x0018003400007988 */ /* 0x000fe20008000c08 */
[----:B-1----:R-:W-:Y:S01]  /*25d0*/  MOV R40, R61 ;  /* 0x0000003d00287202 */ /* 0x002fe20000000f00 */
[----:B------:R-:W-:-:S02]  /*25e0*/  IMAD.MOV.U32 R41, RZ, RZ, R63 ;  /* 0x000000ffff297224 */ /* 0x000fc400078e003f */
[----:B------:R-:W-:Y:S01]  /*25f0*/  IMAD.MOV.U32 R42, RZ, RZ, R77 ;  /* 0x000000ffff2a7224 */ /* 0x000fe200078e004d */
[----:B--2---:R-:W-:Y:S01]  /*2600*/  MOV R44, R65 ;  /* 0x00000041002c7202 */ /* 0x004fe20000000f00 */
[----:B------:R-:W-:Y:S02]  /*2610*/  IMAD.MOV.U32 R43, RZ, RZ, R79 ;  /* 0x000000ffff2b7224 */ /* 0x000fe400078e004f */
[----:B------:R-:W-:Y:S01]  /*2620*/  IMAD.MOV.U32 R45, RZ, RZ, R67 ;  /* 0x000000ffff2d7224 */ /* 0x000fe200078e0043 */
[----:B---3--:R-:W-:Y:S01]  /*2630*/  MOV R48, R69 ;  /* 0x0000004500307202 */ /* 0x008fe20000000f00 */
        /* <DEDUP_REMOVED lines=11> */
[----:B------:R-:W-:-:S02]  /*26f0*/  IMAD.MOV.U32 R81, RZ, RZ, R98 ;  /* 0x000000ffff517224 */ /* 0x000fc400078e0062 */
[----:B------:R-:W-:Y:S02]  /*2700*/  IMAD.MOV.U32 R82, RZ, RZ, R112 ;  /* 0x000000ffff527224 */ /* 0x000fe400078e0070 */
[----:B------:R-:W1:Y:S04]  /*2710*/  LDS.128 R68, [R5] ;  /* 0x0000000005447984 */ /* 0x000e680000000c00 */
        /* <DEDUP_REMOVED lines=9> */
[----:B------:R-:W-:-:S02]  /*27b0*/  MOV R72, R88 ;  /* 0x0000005800487202 */ /* 0x000fc40000000f00 */
[----:B------:R-:W-:Y:S01]  /*27c0*/  MOV R76, R92 ;  /* 0x0000005c004c7202 */ /* 0x000fe20000000f00 */
[----:B------:R-:W-:Y:S01]  /*27d0*/  IMAD.MOV.U32 R73, RZ, RZ, R90 ;  /* 0x000000ffff497224 */ /* 0x000fe200078e005a */
[----:B------:R-:W-:Y:S01]  /*27e0*/  MOV R88, R89 ;  /* 0x0000005900587202 */ /* 0x000fe20000000f00 */
[----:B------:R-:W-:Y:S01]  /*27f0*/  IMAD.MOV.U32 R74, RZ, RZ, R104 ;  /* 0x000000ffff4a7224 */ /* 0x000fe200078e0068 */
[----:B------:R-:W-:Y:S01]  /*2800*/  MOV R92, R93 ;  /* 0x0000005d005c7202 */ /* 0x000fe20000000f00 */
[----:B------:R-:W-:Y:S01]  /*2810*/  IMAD.MOV.U32 R75, RZ, RZ, R106 ;  /* 0x000000ffff4b7224 */ /* 0x000fe200078e006a */
[----:B------:R-:W-:Y:S01]  /*2820*/  MOV R84, R100 ;  /* 0x0000006400547202 */ /* 0x000fe20000000f00 */
        /* <DEDUP_REMOVED lines=8> */
[----:B------:R2:W-:Y:S01]  /*28b0*/  STS.128 [R0+UR8+0x1000], R80 ;  /* 0x0010005000007988 */ /* 0x0005e20008000c08 */
[----:B------:R-:W-:Y:S02]  /*28c0*/  IMAD.MOV.U32 R93, RZ, RZ, R95 ;  /* 0x000000ffff5d7224 */ /* 0x000fe400078e005f */
[----:B------:R-:W-:-:S02]  /*28d0*/  IMAD.MOV.U32 R90, RZ, RZ, R105 ;  /* 0x000000ffff5a7224 */ /* 0x000fc400078e0069 */
[----:B------:R-:W-:Y:S02]  /*28e0*/  IMAD.MOV.U32 R91, RZ, RZ, R107 ;  /* 0x000000ffff5b7224 */ /* 0x000fe400078e006b */
[----:B------:R-:W-:Y:S02]  /*28f0*/  IMAD.MOV.U32 R94, RZ, RZ, R109 ;  /* 0x000000ffff5e7224 */ /* 0x000fe400078e006d */
[----:B------:R-:W-:Y:S02]  /*2900*/  IMAD.MOV.U32 R95, RZ, RZ, R111 ;  /* 0x000000ffff5f7224 */ /* 0x000fe400078e006f */
[----:B------:R-:W-:Y:S01]  /*2910*/  IMAD.MOV.U32 R98, RZ, RZ, R117 ;  /* 0x000000ffff627224 */ /* 0x000fe200078e0075 */
[----:B--2---:R-:W-:Y:S01]  /*2920*/  MOV R80, R97 ;  /* 0x0000006100507202 */ /* 0x004fe20000000f00 */
[----:B------:R-:W-:Y:S02]  /*2930*/  IMAD.MOV.U32 R81, RZ, RZ, R99 ;  /* 0x000000ffff517224 */ /* 0x000fe400078e0063 */
[----:B------:R-:W-:-:S02]  /*2940*/  IMAD.MOV.U32 R82, RZ, RZ, R113 ;  /* 0x000000ffff527224 */ /* 0x000fc400078e0071 */
[----:B------:R-:W-:Y:S02]  /*2950*/  IMAD.MOV.U32 R83, RZ, RZ, R115 ;  /* 0x000000ffff537224 */ /* 0x000fe400078e0073 */
[----:B------:R-:W-:Y:S02]  /*2960*/  IMAD.MOV.U32 R97, RZ, RZ, R103 ;  /* 0x000000ffff617224 */ /* 0x000fe400078e0067 */
[----:B------:R-:W-:Y:S01]  /*2970*/  IMAD.MOV.U32 R99, RZ, RZ, R119 ;  /* 0x000000ffff637224 */ /* 0x000fe200078e0077 */
[----:B------:R-:W-:Y:S04]  /*2980*/  STS.128 [R0+UR8], R72 ;  /* 0x0000004800007988 */ /* 0x000fe80008000c08 */
[----:B------:R-:W-:Y:S04]  /*2990*/  STS.128 [R0+UR8+0x800], R76 ;  /* 0x0008004c00007988 */ /* 0x000fe80008000c08 */
[----:B------:R-:W-:Y:S04]  /*29a0*/  STS.128 [R0+UR8+0x1800], R84 ;  /* 0x0018005400007988 */ /* 0x000fe80008000c08 */
        /* <DEDUP_REMOVED lines=8> */
[----:B------:R-:W2:Y:S04]  /*2a30*/  LDS.128 R72, [R5] ;  /* 0x0000000005487984 */ /* 0x000ea80000000c00 */
        /* <DEDUP_REMOVED lines=9> */
[----:B------:R-:W-:Y:S01]  /*2ad0*/  MOV R108, R128 ;  /* 0x00000080006c7202 */ /* 0x000fe20000000f00 */
[----:B------:R-:W-:-:S02]  /*2ae0*/  IMAD.MOV.U32 R109, RZ, RZ, R130 ;  /* 0x000000ffff6d7224 */ /* 0x000fc400078e0082 */
[----:B------:R-:W-:Y:S02]  /*2af0*/  IMAD.MOV.U32 R110, RZ, RZ, R144 ;  /* 0x000000ffff6e7224 */ /* 0x000fe400078e0090 */
[----:B------:R-:W-:Y:S01]  /*2b00*/  IMAD.MOV.U32 R111, RZ, RZ, R146 ;  /* 0x000000ffff6f7224 */ /* 0x000fe200078e0092 */
[----:B------:R-:W-:Y:S01]  /*2b10*/  MOV R104, R124 ;  /* 0x0000007c00687202 */ /* 0x000fe20000000f00 */
[----:B------:R-:W-:Y:S02]  /*2b20*/  IMAD.MOV.U32 R105, RZ, RZ, R126 ;  /* 0x000000ffff697224 */ /* 0x000fe400078e007e */
[----:B------:R-:W-:Y:S02]  /*2b30*/  IMAD.MOV.U32 R106, RZ, RZ, R140 ;  /* 0x000000ffff6a7224 */ /* 0x000fe400078e008c */
[----:B------:R-:W-:Y:S01]  /*2b40*/  IMAD.MOV.U32 R107, RZ, RZ, R142 ;  /* 0x000000ffff6b7224 */ /* 0x000fe200078e008e */
[----:B------:R3:W-:Y:S01]  /*2b50*/  STS.128 [R0+UR8], R116 ;  /* 0x0000007400007988 */ /* 0x0007e20008000c08 */
[----:B------:R-:W-:Y:S01]  /*2b60*/  MOV R112, R132 ;  /* 0x0000008400707202 */ /* 0x000fe20000000f00 */
[----:B------:R-:W-:Y:S01]  /*2b70*/  IMAD.MOV.U32 R113, RZ, RZ, R134 ;  /* 0x000000ffff717224 */ /* 0x000fe200078e0086 */
[----:B---3--:R-:W-:-:S02]  /*2b80*/  LOP3.LUT R116, R4, 0x60, RZ, 0xc0, !PT ;  /* 0x0000006004747812 */ /* 0x008fc400078ec0ff */
[----:B------:R-:W-:-:S04]  /*2b90*/  SGXT.U32 R4, R154, 0x2 ;  /* 0x000000029a04781a */ /* 0x000fc80000000000 */
[C---:B------:R-:W-:Y:S02]  /*2ba0*/  LOP3.LUT R175, R4.reuse, 0x4, RZ, 0xfc, !PT ;  /* 0x0000000404af7812 */ /* 0x040fe400078efcff */
[C---:B------:R-:W-:Y:S02]  /*2bb0*/  LOP3.LUT R165, R4.reuse, 0x18, RZ, 0xfc, !PT ;  /* 0x0000001804a57812 */ /* 0x040fe400078efcff */
[----:B------:R-:W-:Y:S01]  /*2bc0*/  LOP3.LUT R167, R4, 0x14, RZ, 0xfc, !PT ;  /* 0x0000001404a77812 */ /* 0x000fe200078efcff */
[C---:B------:R-:W-:Y:S01]  /*2bd0*/  IMAD.SHL.U32 R122, R175.reuse, 0x100, RZ ;  /* 0x00000100af7a7824 */ /* 0x040fe200078e00ff */
[----:B------:R-:W-:Y:S02]  /*2be0*/  SHF.L.U32 R116, R116, 0x3, RZ ;  /* 0x0000000374747819 */ /* 0x000fe400000006ff */
[C---:B------:R-:W-:Y:S02]  /*2bf0*/  LOP3.LUT R169, R4.reuse, 0x10, RZ, 0xfc, !PT ;  /* 0x0000001004a97812 */ /* 0x040fe400078efcff */
[----:B------:R-:W-:Y:S01]  /*2c00*/  LEA R174, P3, R175, R152, 0xa ;  /* 0x00000098afae7211 */ /* 0x000fe200078650ff */
[----:B------:R-:W-:Y:S01]  /*2c10*/  IMAD.MOV.U32 R114, RZ, RZ, R148 ;  /* 0x000000ffff727224 */ /* 0x000fe200078e0094 */
[C---:B------:R-:W-:Y:S01]  /*2c20*/  LOP3.LUT R161, R4.reuse, 0x20, RZ, 0xfc, !PT ;  /* 0x0000002004a17812 */ /* 0x040fe200078efcff */
[----:B------:R-:W-:Y:S01]  /*2c30*/  IMAD.MOV.U32 R115, RZ, RZ, R150 ;  /* 0x000000ffff737224 */ /* 0x000fe200078e0096 */
[----:B------:R3:W-:Y:S01]  /*2c40*/  STS.128 [R0+UR8+0x1000], R108 ;  /* 0x0010006c00007988 */ /* 0x0007e20008000c08 */
[----:B------:R-:W-:-:S02]  /*2c50*/  LOP3.LUT R155, R4, 0x2c, RZ, 0xfc, !PT ;  /* 0x0000002c049b7812 */ /* 0x000fc400078efcff */
[C---:B------:R-:W-:Y:S01]  /*2c60*/  LOP3.LUT R173, R4.reuse, 0x8, RZ, 0xfc, !PT ;  /* 0x0000000804ad7812 */ /* 0x040fe200078efcff */
[----:B------:R4:W-:Y:S01]  /*2c70*/  STS.128 [R0+UR8+0x800], R104 ;  /* 0x0008006800007988 */ /* 0x0009e20008000c08 */
[C---:B------:R-:W-:Y:S02]  /*2c80*/  LOP3.LUT R171, R4.reuse, 0xc, RZ, 0xfc, !PT ;  /* 0x0000000c04ab7812 */ /* 0x040fe400078efcff */
[----:B------:R-:W-:Y:S02]  /*2c90*/  LOP3.LUT R3, R4, 0x38, RZ, 0xfc, !PT ;  /* 0x0000003804037812 */ /* 0x000fe400078efcff */
[----:B------:R-:W-:Y:S02]  /*2ca0*/  LEA.HI.X R177, R116, R153, RZ, 0x2, P0 ;  /* 0x0000009974b17211 */ /* 0x000fe400000f14ff */
[C---:B------:R-:W-:Y:S02]  /*2cb0*/  SHF.L.U32 R118, R169.reuse, 0x8, RZ ;  /* 0x00000008a9767819 */ /* 0x040fe400000006ff */
[----:B------:R-:W-:-:S02]  /*2cc0*/  LEA R168, P6, R169, R152, 0xa ;  /* 0x00000098a9a87211 */ /* 0x000fc400078c50ff */
[CC--:B------:R-:W-:Y:S01]  /*2cd0*/  LEA R164, P1, R165.reuse, R152.reuse, 0xa ;  /* 0x00000098a5a47211 */ /* 0x0c0fe200078250ff */
[----:B---3--:R-:W-:Y:S01]  /*2ce0*/  IMAD.SHL.U32 R108, R165, 0x100, RZ ;  /* 0x00000100a56c7824 */ /* 0x008fe200078e00ff */
[----:B------:R-:W-:Y:S01]  /*2cf0*/  LOP3.LUT R109, R4, 0x34, RZ, 0xfc, !PT ;  /* 0x00000034046d7812 */ /* 0x000fe200078efcff */
[----:B------:R-:W-:Y:S01]  /*2d00*/  IMAD.SHL.U32 R110, R167, 0x100, RZ ;  /* 0x00000100a76e7824 */ /* 0x000fe200078e00ff */
[-C--:B------:R-:W-:Y:S02]  /*2d10*/  LEA.HI.X R175, R122, R153.reuse, RZ, 0x2, P3 ;  /* 0x000000997aaf7211 */ /* 0x080fe400018f14ff */
[----:B----4-:R-:W-:Y:S02]  /*2d20*/  SHF.L.U32 R106, R161, 0x8, RZ ;  /* 0x00000008a16a7819 */ /* 0x010fe400000006ff */
[-C--:B------:R-:W-:Y:S02]  /*2d30*/  LEA R166, P0, R167, R152.reuse, 0xa ;  /* 0x00000098a7a67211 */ /* 0x080fe400078050ff */
[-C--:B------:R-:W-:Y:S01]  /*2d40*/  LEA R160, P3, R161, R152.reuse, 0xa ;  /* 0x00000098a1a07211 */ /* 0x080fe200078650ff */
[----:B------:R3:W-:Y:S01]  /*2d50*/  STS.128 [R0+UR8+0x1800], R112 ;  /* 0x0018007000007988 */ /* 0x0007e20008000c08 */
[----:B------:R-:W-:Y:S01]  /*2d60*/  LOP3.LUT R111, R4, 0x30, RZ, 0xfc, !PT ;  /* 0x00000030046f7812 */ /* 0x000fe200078efcff */
[----:B------:R-:W-:Y:S01]  /*2d70*/  IMAD.SHL.U32 R116, R109, 0x100, RZ ;  /* 0x000001006d747824 */ /* 0x000fe200078e00ff */
[-C--:B------:R-:W-:Y:S01]  /*2d80*/  LEA.HI.X R169, R118, R153.reuse, RZ, 0x2, P6 ;  /* 0x0000009976a97211 */ /* 0x080fe200030f14ff */
[----:B------:R-:W-:Y:S01]  /*2d90*/  IMAD.SHL.U32 R124, R173, 0x100, RZ ;  /* 0x00000100ad7c7824 */ /* 0x000fe200078e00ff */
[-C--:B------:R-:W-:Y:S01]  /*2da0*/  LEA.HI.X R165, R108, R153.reuse, RZ, 0x2, P1 ;  /* 0x000000996ca57211 */ /* 0x080fe200008f14ff */
[----:B------:R-:W-:Y:S01]  /*2db0*/  IMAD.SHL.U32 R120, R171, 0x100, RZ ;  /* 0x00000100ab787824 */ /* 0x000fe200078e00ff */
[----:B------:R-:W-:Y:S01]  /*2dc0*/  LEA R154, P6, R155, R152, 0xa ;  /* 0x000000989b9a7211 */ /* 0x000fe200078c50ff */
[----:B------:R-:W-:Y:S01]  /*2dd0*/  IMAD.SHL.U32 R118, R3, 0x100, RZ ;  /* 0x0000010003767824 */ /* 0x000fe200078e00ff */
[----:B------:R-:W-:-:S02]  /*2de0*/  LEA.HI.X R167, R110, R153, RZ, 0x2, P0 ;  /* 0x000000996ea77211 */ /* 0x000fc400000f14ff */
[-C--:B------:R-:W-:Y:S02]  /*2df0*/  LEA R108, P1, R109, R152.reuse, 0xa ;  /* 0x000000986d6c7211 */ /* 0x080fe400078250ff */
[----:B------:R-:W-:Y:S01]  /*2e00*/  LEA.HI.X R161, R106, R153, RZ, 0x2, P3 ;  /* 0x000000996aa17211 */ /* 0x000fe200018f14ff */
[----:B---3--:R-:W-:Y:S01]  /*2e10*/  IMAD.SHL.U32 R112, R155, 0x100, RZ ;  /* 0x000001009b707824 */ /* 0x008fe200078e00ff */
[----:B------:R-:W-:Y:S02]  /*2e20*/  SHF.L.U32 R114, R111, 0x8, RZ ;  /* 0x000000086f727819 */ /* 0x000fe400000006ff */
[-C--:B------:R-:W-:Y:S02]  /*2e30*/  LEA R172, P4, R173, R152.reuse, 0xa ;  /* 0x00000098adac7211 */ /* 0x080fe400078850ff */
[-C--:B------:R-:W-:Y:S02]  /*2e40*/  LEA R170, P5, R171, R152.reuse, 0xa ;  /* 0x00000098abaa7211 */ /* 0x080fe400078a50ff */
[----:B------:R-:W-:-:S02]  /*2e50*/  LEA R110, P0, R111, R152, 0xa ;  /* 0x000000986f6e7211 */ /* 0x000fc400078050ff */
[----:B------:R-:W-:Y:S02]  /*2e60*/  LEA R106, P3, R3, R152, 0xa ;  /* 0x00000098036a7211 */ /* 0x000fe400078650ff */
[-C--:B------:R-:W-:Y:S01]  /*2e70*/  LEA.HI.X R155, R112, R153.reuse, RZ, 0x2, P6 ;  /* 0x00000099709b7211 */ /* 0x080fe200030f14ff */
[----:B------:R-:W-:Y:S01]  /*2e80*/  IMAD.MOV.U32 R112, RZ, RZ, R121 ;  /* 0x000000ffff707224 */ /* 0x000fe200078e0079 */
        /* <DEDUP_REMOVED lines=8> */
[----:B------:R-:W-:Y:S01]  /*2f10*/  LEA.HI.X R107, R118, R153, RZ, 0x2, P3 ;  /* 0x00000099766b7211 */ /* 0x000fe200018f14ff */
        /* <DEDUP_REMOVED lines=8> */
[----:B------:R-:W-:-:S02]  /*2fa0*/  IMAD.MOV.U32 R124, RZ, RZ, R133 ;  /* 0x000000ffff7c7224 */ /* 0x000fc400078e0085 */
[----:B------:R-:W-:Y:S02]  /*2fb0*/  IMAD.MOV.U32 R126, RZ, RZ, R149 ;  /* 0x000000ffff7e7224 */ /* 0x000fe400078e0095 */
[----:B------:R-:W-:Y:S01]  /*2fc0*/  IMAD.MOV.U32 R127, RZ, RZ, R151 ;  /* 0x000000ffff7f7224 */ /* 0x000fe200078e0097 */
[----:B------:R3:W-:Y:S04]  /*2fd0*/  STS.128 [R7+UR8], R112 ;  /* 0x0000007007007988 */ /* 0x0007e80008000c08 */
[----:B------:R-:W-:Y:S04]  /*2fe0*/  STS.128 [R7+UR8+0x800], R116 ;  /* 0x0008007407007988 */ /* 0x000fe80008000c08 */
[----:B------:R-:W-:Y:S04]  /*2ff0*/  STS.128 [R7+UR8+0x1000], R120 ;  /* 0x0010007807007988 */ /* 0x000fe80008000c08 */
[----:B------:R4:W-:Y:S01]  /*3000*/  STS.128 [R7+UR8+0x1800], R124 ;  /* 0x0018007c07007988 */ /* 0x0009e20008000c08 */
[----:B------:R-:W-:Y:S01]  /*3010*/  BAR.SYNC.DEFER_BLOCKING 0x0 ;  /* 0x0000000000007b1d */ /* 0x000fe20000010000 */
[----:B------:R-:W-:-:S02]  /*3020*/  LOP3.LUT R163, R4, 0x1c, RZ, 0xfc, !PT ;  /* 0x0000001c04a37812 */ /* 0x000fc400078efcff */
[C---:B------:R-:W-:Y:S02]  /*3030*/  LOP3.LUT R159, R4.reuse, 0x24, RZ, 0xfc, !PT ;  /* 0x00000024049f7812 */ /* 0x040fe400078efcff */
[C---:B------:R-:W-:Y:S01]  /*3040*/  LOP3.LUT R157, R4.reuse, 0x28, RZ, 0xfc, !PT ;  /* 0x00000028049d7812 */ /* 0x040fe200078efcff */
[C---:B------:R-:W-:Y:S01]  /*3050*/  IMAD.SHL.U32 R104, R163.reuse, 0x100, RZ ;  /* 0x00000100a3687824 */ /* 0x040fe200078e00ff */
[-C--:B------:R-:W-:Y:S02]  /*3060*/  LEA R162, P2, R163, R152.reuse, 0xa ;  /* 0x00000098a3a27211 */ /* 0x080fe400078450ff */
[----:B------:R-:W-:Y:S01]  /*3070*/  LOP3.LUT R105, R4, 0x3c, RZ, 0xfc, !PT ;  /* 0x0000003c04697812 */ /* 0x000fe200078efcff */
[C---:B------:R-:W-:Y:S01]  /*3080*/  IMAD.SHL.U32 R0, R159.reuse, 0x100, RZ ;  /* 0x000001009f007824 */ /* 0x040fe200078e00ff */
[-C--:B------:R-:W-:Y:S01]  /*3090*/  LEA R158, P4, R159, R152.reuse, 0xa ;  /* 0x000000989f9e7211 */ /* 0x080fe200078850ff */
[C---:B------:R-:W-:Y:S01]  /*30a0*/  IMAD.SHL.U32 R4, R157.reuse, 0x100, RZ ;  /* 0x000001009d047824 */ /* 0x040fe200078e00ff */
[----:B------:R-:W-:-:S02]  /*30b0*/  LEA R156, P5, R157, R152, 0xa ;  /* 0x000000989d9c7211 */ /* 0x000fc400078a50ff */
[-C--:B------:R-:W-:Y:S02]  /*30c0*/  LEA.HI.X R163, R104, R153.reuse, RZ, 0x2, P2 ;  /* 0x0000009968a37211 */ /* 0x080fe400010f14ff */
[----:B------:R-:W-:Y:S02]  /*30d0*/  LEA R104, P2, R105, R152, 0xa ;  /* 0x0000009869687211 */ /* 0x000fe400078450ff */
[-C--:B------:R-:W-:Y:S02]  /*30e0*/  LEA.HI.X R159, R0, R153.reuse, RZ, 0x2, P4 ;  /* 0x00000099009f7211 */ /* 0x080fe400020f14ff */
[-C--:B------:R-:W-:Y:S02]  /*30f0*/  LEA.HI.X R157, R4, R153.reuse, RZ, 0x2, P5 ;  /* 0x00000099049d7211 */ /* 0x080fe400028f14ff */
[----:B------:R-:W-:Y:S01]  /*3100*/  LEA.HI.X R105, R2, R153, RZ, 0x2, P2 ;  /* 0x0000009902697211 */ /* 0x000fe200010f14ff */
[----:B------:R-:W5:Y:S01]  /*3110*/  LDS.128 R128, [R5] ;  /* 0x0000000005807984 */ /* 0x000f620000000c00 */
[----:B------:R-:W-:-:S03]  /*3120*/  IMAD.WIDE.U32 R176, R6, 0x4, R176 ;  /* 0x0000000406b07825 */ /* 0x000fc600078e00b0 */
[----:B------:R-:W5:Y:S01]  /*3130*/  LDS.128 R132, [R5+0x100] ;  /* 0x0001000005847984 */ /* 0x000f620000000c00 */
[----:B------:R-:W-:-:S04]  /*3140*/  IMAD.WIDE.U32 R174, R6, 0x4, R174 ;  /* 0x0000000406ae7825 */ /* 0x000fc800078e00ae */
        /* <DEDUP_REMOVED lines=11> */
[C---:B---3--:R-:W-:Y:S02]  /*3200*/  IMAD.WIDE.U32 R112, R6.reuse, 0x4, R108 ;  /* 0x0000000406707825 */ /* 0x048fe400078e006c */
[----:B------:R-:W-:Y:S02]  /*3210*/  LDS.128 R108, [R5+0x300] ;  /* 0x00030000056c7984 */ /* 0x000fe40000000c00 */
[----:B------:R-:W-:-:S04]  /*3220*/  IMAD.WIDE.U32 R114, R6, 0x4, R106 ;  /* 0x0000000406727825 */ /* 0x000fc800078e006a */
[----:B----4-:R-:W-:Y:S02]  /*3230*/  IMAD.WIDE.U32 R6, R6, 0x4, R104 ;  /* 0x0000000406067825 */ /* 0x010fe400078e0068 */
[----:B------:R-:W3:Y:S04]  /*3240*/  LDS.128 R104, [R5+0x200] ;  /* 0x0002000005687984 */ /* 0x000ee80000000c00 */
[----:B0-----:R-:W-:Y:S04]  /*3250*/  STG.E desc[UR16][R176.64], R8 ;  /* 0x00000008b0007986 */ /* 0x001fe8000c101910 */
[----:B------:R-:W-:Y:S04]  /*3260*/  STG.E desc[UR16][R176.64+0x80], R10 ;  /* 0x0000800ab0007986 */ /* 0x000fe8000c101910 */
[----:B-1----:R-:W-:Y:S04]  /*3270*/  STG.E desc[UR16][R176.64+0x100], R68 ;  /* 0x00010044b0007986 */ /* 0x002fe8000c101910 */
[----:B------:R-:W-:Y:S04]  /*3280*/  STG.E desc[UR16][R176.64+0x180], R70 ;  /* 0x00018046b0007986 */ /* 0x000fe8000c101910 */
[----:B--2---:R-:W-:Y:S04]  /*3290*/  STG.E desc[UR16][R176.64+0x200], R72 ;  /* 0x00020048b0007986 */ /* 0x004fe8000c101910 */
[----:B------:R-:W-:Y:S04]  /*32a0*/  STG.E desc[UR16][R176.64+0x280], R74 ;  /* 0x0002804ab0007986 */ /* 0x000fe8000c101910 */
[----:B-----5:R-:W-:Y:S04]  /*32b0*/  STG.E desc[UR16][R176.64+0x300], R128 ;  /* 0x00030080b0007986 */ /* 0x020fe8000c101910 */
[----:B------:R-:W-:Y:S04]  /*32c0*/  STG.E desc[UR16][R176.64+0x380], R130 ;  /* 0x00038082b0007986 */ /* 0x000fe8000c101910 */
        /* <DEDUP_REMOVED lines=24> */
[----:B------:R-:W0:Y:S04]  /*3450*/  LDS.128 R8, [R5+0x400] ;  /* 0x0004000005087984 */ /* 0x000e280000000c00 */
[----:B------:R-:W-:Y:S04]  /*3460*/  STG.E desc[UR16][R168.64], R36 ;  /* 0x00000024a8007986 */ /* 0x000fe8000c101910 */
[----:B------:R-:W-:Y:S04]  /*3470*/  STG.E desc[UR16][R168.64+0x80], R38 ;  /* 0x00008026a8007986 */ /* 0x000fe8000c101910 */
[----:B------:R-:W-:Y:S04]  /*3480*/  STG.E desc[UR16][R168.64+0x100], R56 ;  /* 0x00010038a8007986 */ /* 0x000fe8000c101910 */
[----:B------:R-:W-:Y:S04]  /*3490*/  STG.E desc[UR16][R168.64+0x180], R58 ;  /* 0x0001803aa8007986 */ /* 0x000fe8000c101910 */
[----:B------:R-:W-:Y:S04]  /*34a0*/  STG.E desc[UR16][R168.64+0x200], R80 ;  /* 0x00020050a8007986 */ /* 0x000fe8000c101910 */
[----:B------:R-:W-:Y:S04]  /*34b0*/  STG.E desc[UR16][R168.64+0x280], R82 ;  /* 0x00028052a8007986 */ /* 0x000fe8000c101910 */
[----:B---3--:R-:W-:Y:S04]  /*34c0*/  STG.E desc[UR16][R168.64+0x300], R104 ;  /* 0x00030068a8007986 */ /* 0x008fe8000c101910 */
[----:B------:R-:W-:Y:S04]  /*34d0*/  STG.E desc[UR16][R168.64+0x380], R106 ;  /* 0x0003806aa8007986 */ /* 0x000fe8000c101910 */
[----:B------:R-:W1:Y:S04]  /*34e0*/  LDS.128 R28, [R5+0x500] ;  /* 0x00050000051c7984 */ /* 0x000e680000000c00 */
        /* <DEDUP_REMOVED lines=18> */
[----:B------:R-:W2:Y:S04]  /*3610*/  LDS.128 R36, [R5+0x600] ;  /* 0x0006000005247984 */ /* 0x000ea80000000c00 */
[----:B------:R-:W3:Y:S04]  /*3620*/  LDS.128 R32, [R5+0x700] ;  /* 0x0007000005207984 */ /* 0x000ee80000000c00 */
        /* <DEDUP_REMOVED lines=12> */
[----:B0-----:R-:W-:Y:S04]  /*36f0*/  STG.E desc[UR16][R160.64+0x300], R8 ;  /* 0x00030008a0007986 */ /* 0x001fe8000c101910 */
[----:B------:R-:W-:Y:S04]  /*3700*/  STG.E desc[UR16][R160.64+0x380], R10 ;  /* 0x0003800aa0007986 */ /* 0x000fe8000c101910 */
[----:B------:R-:W-:Y:S04]  /*3710*/  STG.E desc[UR16][R158.64], R12 ;  /* 0x0000000c9e007986 */ /* 0x000fe8000c101910 */
[----:B------:R-:W-:Y:S04]  /*3720*/  STG.E desc[UR16][R158.64+0x80], R14 ;  /* 0x0000800e9e007986 */ /* 0x000fe8000c101910 */
[----:B------:R-:W-:Y:S04]  /*3730*/  STG.E desc[UR16][R158.64+0x100], R60 ;  /* 0x0001003c9e007986 */ /* 0x000fe8000c101910 */
[----:B------:R-:W-:Y:S04]  /*3740*/  STG.E desc[UR16][R158.64+0x180], R62 ;  /* 0x0001803e9e007986 */ /* 0x000fe8000c101910 */
[----:B------:R-:W-:Y:S04]  /*3750*/  STG.E desc[UR16][R158.64+0x200], R92 ;  /* 0x0002005c9e007986 */ /* 0x000fe8000c101910 */
[----:B------:R-:W-:Y:S04]  /*3760*/  STG.E desc[UR16][R158.64+0x280], R94 ;  /* 0x0002805e9e007986 */ /* 0x000fe8000c101910 */
[----:B-1----:R-:W-:Y:S04]  /*3770*/  STG.E desc[UR16][R158.64+0x300], R28 ;  /* 0x0003001c9e007986 */ /* 0x002fe8000c101910 */
        /* <DEDUP_REMOVED lines=23> */
[----:B--2---:R-:W-:Y:S04]  /*38f0*/  STG.E desc[UR16][R2.64+0x300], R36 ;  /* 0x0003002402007986 */ /* 0x004fe8000c101910 */
[----:B------:R-:W-:Y:S04]  /*3900*/  STG.E desc[UR16][R2.64+0x380], R38 ;  /* 0x0003802602007986 */ /* 0x000fe8000c101910 */
        /* <DEDUP_REMOVED lines=23> */
[----:B------:R-:W-:Y:S01]  /*3a80*/  STG.E desc[UR16][R6.64+0x380], R35 ;  /* 0x0003802306007986 */ /* 0x000fe2000c101910 */
[----:B------:R-:W-:Y:S05]  /*3a90*/  EXIT ;  /* 0x000000000000794d */ /* 0x000fea0003800000 */
.L_x_0:
[----:B------:R-:W-:-:S00]  /*3aa0*/  BRA `(.L_x_0) ;  /* 0xfffffffc00fc7947 */ /* 0x000fc0000383ffff */
[----:B------:R-:W-:-:S00]  /*3ab0*/  NOP ;  /* 0x0000000000007918 */ /* 0x000fc00000000000 */
        /* <DEDUP_REMOVED lines=12> */
.L_x_1:


//--------------------- .nv.shared.gluon_mma      --------------------------
	.section	.nv.shared.gluon_mma,"aw",@nobits
	.sectionflags	@""
	.align	16
	.zero		1024


//--------------------- .nv.shared.reserved.0     --------------------------
	.section	.nv.shared.reserved.0,"aw",@nobits
	.weak		__nv_reservedSMEM_offset_0_alias
	.size		__nv_reservedSMEM_offset_0_alias, 0, 0
	.other		__nv_reservedSMEM_offset_0_alias,@"STO_CUDA_RESERVED_SHARED STV_DEFAULT"
__nv_reservedSMEM_offset_0_alias:
	.zero		0


//--------------------- .nv.constant0.gluon_mma   --------------------------
	.section	.nv.constant0.gluon_mma,"a",@progbits
	.sectionflags	@""
	.align	4
.nv.constant0.gluon_mma:
	.zero		568


//--------------------- SYMBOLS --------------------------

	.type		.nv.reservedSmem.offset0,@object
	.size		.nv.reservedSmem.offset0,0x4
